	.headerflags	@"EF_CUDA_TEXMODE_UNIFIED EF_CUDA_64BIT_ADDRESS EF_CUDA_SM80 EF_CUDA_VIRTUAL_SM(EF_CUDA_SM80)"
	.elftype	@"ET_EXEC"


//--------------------- .nv.info                  --------------------------
	.section	.nv.info,"",@"SHT_CUDA_INFO"
	.align	4


	//----- nvinfo : EIATTR_REGCOUNT
	.align		4
        /*0000*/ 	.byte	0x04, 0x2f
        /*0002*/ 	.short	(.L_1 - .L_0)
	.align		4
.L_0:
        /*0004*/ 	.word	index@(candidate2)
        /*0008*/ 	.word	0x0000005f


	//----- nvinfo : EIATTR_MAX_STACK_SIZE
	.align		4
.L_1:
        /*000c*/ 	.byte	0x04, 0x23
        /*000e*/ 	.short	(.L_3 - .L_2)
	.align		4
.L_2:
        /*0010*/ 	.word	index@(candidate2)
        /*0014*/ 	.word	0x00000000


	//----- nvinfo : EIATTR_MIN_STACK_SIZE
	.align		4
.L_3:
        /*0018*/ 	.byte	0x04, 0x12
        /*001a*/ 	.short	(.L_5 - .L_4)
	.align		4
.L_4:
        /*001c*/ 	.word	index@(candidate2)
        /*0020*/ 	.word	0x00000000


	//----- nvinfo : EIATTR_FRAME_SIZE
	.align		4
.L_5:
        /*0024*/ 	.byte	0x04, 0x11
        /*0026*/ 	.short	(.L_7 - .L_6)
	.align		4
.L_6:
        /*0028*/ 	.word	index@(candidate2)
        /*002c*/ 	.word	0x00000000
.L_7:


//--------------------- .nv.info.candidate2       --------------------------
	.section	.nv.info.candidate2,"",@"SHT_CUDA_INFO"
	.align	4


	//----- nvinfo : EIATTR_CUDA_API_VERSION
	.align		4
        /*0000*/ 	.byte	0x04, 0x37
        /*0002*/ 	.short	(.L_9 - .L_8)
.L_8:
        /*0004*/ 	.word	0x00000075


	//----- nvinfo : EIATTR_SW2861232_WAR
	.align		4
.L_9:
        /*0008*/ 	.byte	0x01, 0x35
	.zero		2


	//----- nvinfo : EIATTR_PARAM_CBANK
	.align		4
        /*000c*/ 	.byte	0x04, 0x0a
        /*000e*/ 	.short	(.L_11 - .L_10)
	.align		4
.L_10:
        /*0010*/ 	.word	index@(.nv.constant0.candidate2)
        /*0014*/ 	.short	0x0160
        /*0016*/ 	.short	0x0018


	//----- nvinfo : EIATTR_CBANK_PARAM_SIZE
	.align		4
.L_11:
        /*0018*/ 	.byte	0x03, 0x19
        /*001a*/ 	.short	0x0018


	//----- nvinfo : EIATTR_KPARAM_INFO
	.align		4
        /*001c*/ 	.byte	0x04, 0x17
        /*001e*/ 	.short	(.L_13 - .L_12)
.L_12:
        /*0020*/ 	.word	0x00000000
        /*0024*/ 	.short	0x0002
        /*0026*/ 	.short	0x0010
        /*0028*/ 	.byte	0x00, 0xf0, 0x21, 0x00


	//----- nvinfo : EIATTR_KPARAM_INFO
	.align		4
.L_13:
        /*002c*/ 	.byte	0x04, 0x17
        /*002e*/ 	.short	(.L_15 - .L_14)
.L_14:
        /*0030*/ 	.word	0x00000000
        /*0034*/ 	.short	0x0001
        /*0036*/ 	.short	0x0008
        /*0038*/ 	.byte	0x00, 0xf0, 0x21, 0x00


	//----- nvinfo : EIATTR_KPARAM_INFO
	.align		4
.L_15:
        /*003c*/ 	.byte	0x04, 0x17
        /*003e*/ 	.short	(.L_17 - .L_16)
.L_16:
        /*0040*/ 	.word	0x00000000
        /*0044*/ 	.short	0x0000
        /*0046*/ 	.short	0x0000
        /*0048*/ 	.byte	0x00, 0xf0, 0x21, 0x00


	//----- nvinfo : EIATTR_MAXREG_COUNT
	.align		4
.L_17:
        /*004c*/ 	.byte	0x03, 0x1b
        /*004e*/ 	.short	0x00ff


	//----- nvinfo : EIATTR_EXIT_INSTR_OFFSETS
	.align		4
        /*0050*/ 	.byte	0x04, 0x1c
        /*0052*/ 	.short	(.L_19 - .L_18)


	//   ....[0]....
.L_18:
        /*0054*/ 	.word	0x00002430


	//----- nvinfo : EIATTR_MAX_THREADS
	.align		4
.L_19:
        /*0058*/ 	.byte	0x04, 0x05
        /*005a*/ 	.short	(.L_21 - .L_20)
.L_20:
        /*005c*/ 	.word	0x00000070
        /*0060*/ 	.word	0x00000001
        /*0064*/ 	.word	0x00000001
.L_21:


//--------------------- .nv.rel.action            --------------------------
	.section	.nv.rel.action,"",@"SHT_CUDA_RELOCINFO"
	.align	8
	.sectionentsize	8
        /*0000*/ 	.byte	0x4b, 0x00, 0x00, 0x00, 0x00, 0x00, 0x00, 0x00, 0x00, 0x02, 0x02, 0x08, 0x10, 0x0a, 0x2f, 0x22
        /* <DEDUP_REMOVED lines=13> */


//--------------------- .nv.constant0.candidate2  --------------------------
	.section	.nv.constant0.candidate2,"a",@progbits
	.align	4
.nv.constant0.candidate2:
	.zero		376


//--------------------- .text.candidate2          --------------------------
	.section	.text.candidate2,"ax",@progbits
	.sectionflags	@"SHF_BARRIERS=1"
	.sectioninfo	@"SHI_REGISTERS=95"
	.align	128
        .global         candidate2
        .type           candidate2,@function
        .size           candidate2,(.L_x_3 - candidate2)
        .other          candidate2,@"STO_CUDA_ENTRY STV_DEFAULT"
candidate2:
.text.candidate2:
[----:B------:R-:W-:-:S02]  /*0000*/  MOV R1, c[0x0][0x28] ;  /* 0x00000a0000017a02 */ /* 0x000fc40000000f00 */
[----:B------:R-:W0:Y:S01]  /*0010*/  S2R R0, SR_CTAID.X ;  /* 0x0000000000007919 */ /* 0x000e220000002500 */
[----:B------:R-:W-:Y:S01]  /*0020*/  HFMA2.MMA R8, -RZ, RZ, 0, 0 ;  /* 0x00000000ff087435 */ /* 0x000fe200000001ff */
[----:B------:R-:W-:Y:S01]  /*0030*/  MOV R11, 0x4 ;  /* 0x00000004000b7802 */ /* 0x000fe20000000f00 */
[----:B------:R-:W-:Y:S01]  /*0040*/  HFMA2.MMA R72, -RZ, RZ, 0, 0 ;  /* 0x00000000ff487435 */ /* 0x000fe200000001ff */
[----:B------:R-:W1:Y:S01]  /*0050*/  S2R R9, SR_TID.X ;  /* 0x0000000000097919 */ /* 0x000e620000002100 */
[----:B------:R-:W-:Y:S01]  /*0060*/  HFMA2.MMA R84, -RZ, RZ, 0, 0 ;  /* 0x00000000ff547435 */ /* 0x000fe200000001ff */
[----:B------:R-:W-:Y:S01]  /*0070*/  MOV R71, 0xffffffff ;  /* 0xffffffff00477802 */ /* 0x000fe20000000f00 */
[----:B------:R-:W-:Y:S01]  /*0080*/  CS2R R68, SRZ ;  /* 0x0000000000447805 */ /* 0x000fe2000001ff00 */
[----:B------:R-:W-:Y:S01]  /*0090*/  MOV R70, RZ ;  /* 0x000000ff00467202 */ /* 0x000fe20000000f00 */
[----:B------:R-:W-:Y:S01]  /*00a0*/  CS2R R66, SRZ ;  /* 0x0000000000427805 */ /* 0x000fe2000001ff00 */
[----:B------:R-:W-:Y:S01]  /*00b0*/  MOV R83, RZ ;  /* 0x000000ff00537202 */ /* 0x000fe20000000f00 */
[----:B------:R-:W-:Y:S01]  /*00c0*/  CS2R R64, SRZ ;  /* 0x0000000000407805 */ /* 0x000fe2000001ff00 */
        /* <DEDUP_REMOVED lines=12> */
[----:B0-----:R-:W-:Y:S01]  /*0190*/  LOP3.LUT R76, R0, 0x1, RZ, 0xc0, !PT ;  /* 0x00000001004c7812 */ /* 0x001fe200078ec0ff */
[----:B------:R-:W-:Y:S01]  /*01a0*/  CS2R R22, SRZ ;  /* 0x0000000000167805 */ /* 0x000fe2000001ff00 */
[----:B------:R-:W-:Y:S01]  /*01b0*/  SHF.R.S32.HI R0, RZ, 0x1, R0 ;  /* 0x00000001ff007819 */ /* 0x000fe20000011400 */
[----:B------:R-:W-:Y:S01]  /*01c0*/  CS2R R24, SRZ ;  /* 0x0000000000187805 */ /* 0x000fe2000001ff00 */
[----:B-1----:R-:W-:Y:S01]  /*01d0*/  IMAD.HI R75, R9, -0x6db6db6d, R8 ;  /* 0x92492493094b7827 */ /* 0x002fe200078e0208 */
[----:B------:R-:W-:Y:S01]  /*01e0*/  HFMA2.MMA R8, -RZ, RZ, 0, 0 ;  /* 0x00000000ff087435 */ /* 0x000fe200000001ff */
[----:B------:R-:W-:Y:S01]  /*01f0*/  CS2R R26, SRZ ;  /* 0x00000000001a7805 */ /* 0x000fe2000001ff00 */
[----:B------:R-:W-:Y:S01]  /*0200*/  CS2R R6, SRZ ;  /* 0x0000000000067805 */ /* 0x000fe2000001ff00 */
[--C-:B------:R-:W-:Y:S01]  /*0210*/  IMAD R3, R76, 0x188, R9.reuse ;  /* 0x000001884c037824 */ /* 0x100fe200078e0209 */
[----:B------:R-:W-:Y:S01]  /*0220*/  CS2R R28, SRZ ;  /* 0x00000000001c7805 */ /* 0x000fe2000001ff00 */
[C---:B------:R-:W-:Y:S01]  /*0230*/  IMAD R10, R0.reuse, 0x30, R9 ;  /* 0x00000030000a7824 */ /* 0x040fe200078e0209 */
[----:B------:R-:W-:Y:S01]  /*0240*/  CS2R R30, SRZ ;  /* 0x00000000001e7805 */ /* 0x000fe2000001ff00 */
[----:B------:R-:W-:Y:S01]  /*0250*/  IMAD R3, R0, 0x3100, R3 ;  /* 0x0000310000037824 */ /* 0x000fe200078e0203 */
[----:B------:R-:W-:Y:S01]  /*0260*/  SHF.R.U32.HI R0, RZ, 0x1f, R75 ;  /* 0x0000001fff007819 */ /* 0x000fe2000001164b */
[----:B------:R-:W-:Y:S01]  /*0270*/  CS2R R32, SRZ ;  /* 0x0000000000207805 */ /* 0x000fe2000001ff00 */
[----:B------:R-:W-:Y:S01]  /*0280*/  LEA R10, R10, R10, 0x1 ;  /* 0x0000000a0a0a7211 */ /* 0x000fe200078e08ff */
[-C--:B------:R-:W-:Y:S01]  /*0290*/  IMAD.WIDE R2, R3, R11.reuse, c[0x0][0x160] ;  /* 0x0000580003027625 */ /* 0x080fe200078e020b */
[CC--:B------:R-:W-:Y:S01]  /*02a0*/  LEA.HI.SX32 R34, R75.reuse, R0.reuse, 0x1c ;  /* 0x000000004b227211 */ /* 0x0c0fe200078fe2ff */
[----:B------:R-:W-:Y:S01]  /*02b0*/  ULDC.64 UR4, c[0x0][0x118] ;  /* 0x0000460000047ab9 */ /* 0x000fe20000000a00 */
[----:B------:R-:W-:Y:S01]  /*02c0*/  LEA.HI.SX32 R75, R75, R0, 0x1d ;  /* 0x000000004b4b7211 */ /* 0x000fe200078feaff */
[----:B------:R-:W-:Y:S01]  /*02d0*/  IMAD.WIDE R10, R10, R11, c[0x0][0x168] ;  /* 0x00005a000a0a7625 */ /* 0x000fe200078e020b */
[----:B------:R-:W-:-:S02]  /*02e0*/  IADD3 R86, P0, R2, 0x618c, RZ ;  /* 0x0000618c02567810 */ /* 0x000fc40007f1e0ff */
[----:B------:R-:W-:Y:S01]  /*02f0*/  MOV R0, RZ ;  /* 0x000000ff00007202 */ /* 0x000fe20000000f00 */
[--C-:B------:R-:W-:Y:S01]  /*0300*/  IMAD R73, R34, -0x1c, R9.reuse ;  /* 0xffffffe422497824 */ /* 0x100fe200078e0209 */
[----:B------:R-:W-:Y:S01]  /*0310*/  MOV R37, R11 ;  /* 0x0000000b00257202 */ /* 0x000fe20000000f00 */
[----:B------:R-:W-:Y:S01]  /*0320*/  IMAD R74, R75, -0xe, R9 ;  /* 0xfffffff24b4a7824 */ /* 0x000fe200078e0209 */
[----:B------:R-:W-:Y:S01]  /*0330*/  HFMA2.MMA R11, -RZ, RZ, 0, 0 ;  /* 0x00000000ff0b7435 */ /* 0x000fe200000001ff */
[----:B------:R-:W-:Y:S01]  /*0340*/  IADD3.X R87, RZ, R3, RZ, P0, !PT ;  /* 0x00000003ff577210 */ /* 0x000fe200007fe4ff */
[----:B------:R-:W-:Y:S01]  /*0350*/  IMAD R76, R76, 0xe, R34 ;  /* 0x0000000e4c4c7824 */ /* 0x000fe200078e0222 */
[----:B------:R-:W-:Y:S01]  /*0360*/  CS2R R2, SRZ ;  /* 0x0000000000027805 */ /* 0x000fe2000001ff00 */
[----:B------:R-:W-:Y:S01]  /*0370*/  CS2R R34, SRZ ;  /* 0x0000000000227805 */ /* 0x000fe2000001ff00 */
[----:B------:R-:W-:Y:S02]  /*0380*/  MOV R36, RZ ;  /* 0x000000ff00247202 */ /* 0x000fe40000000f00 */
[----:B------:R-:W-:-:S02]  /*0390*/  IADD3 R73, R73, -0x1, RZ ;  /* 0xffffffff49497810 */ /* 0x000fc40007ffe0ff */
[----:B------:R-:W-:-:S02]  /*03a0*/  SHF.L.U32 R74, R74, 0x1, RZ ;  /* 0x000000014a4a7819 */ /* 0x000fc400000006ff */
.L_x_1:
[C---:B------:R-:W-:Y:S01]  /*03b0*/  ISETP.GE.U32.AND P0, PT, R73.reuse, 0x1c, PT ;  /* 0x0000001c4900780c */ /* 0x040fe20003f06070 */
[----:B------:R-:W-:Y:S01]  /*03c0*/  CS2R R88, SRZ ;  /* 0x0000000000587805 */ /* 0x000fe2000001ff00 */
[----:B------:R-:W-:Y:S01]  /*03d0*/  ISETP.GT.U32.AND P1, PT, R73, 0x1b, PT ;  /* 0x0000001b4900780c */ /* 0x000fe20003f24070 */
[----:B------:R-:W-:Y:S01]  /*03e0*/  CS2R R40, SRZ ;  /* 0x0000000000287805 */ /* 0x000fe2000001ff00 */
[C---:B------:R-:W-:Y:S01]  /*03f0*/  ISETP.GT.AND P3, PT, R76.reuse, RZ, !P0 ;  /* 0x000000ff4c00720c */ /* 0x040fe20004764270 */
[----:B------:R-:W-:Y:S01]  /*0400*/  CS2R R42, SRZ ;  /* 0x00000000002a7805 */ /* 0x000fe2000001ff00 */
[----:B------:R-:W-:Y:S01]  /*0410*/  ISETP.GT.OR P2, PT, R76, 0x10, P1 ;  /* 0x000000104c00780c */ /* 0x000fe20000f44670 */
[----:B------:R-:W-:Y:S01]  /*0420*/  CS2R R52, SRZ ;  /* 0x0000000000347805 */ /* 0x000fe2000001ff00 */
        /* <DEDUP_REMOVED lines=9> */
[----:B------:R-:W2:Y:S04]  /*04c0*/  @P3 LDG.E.CONSTANT R88, [R86.64+-0x24c0] ;  /* 0xffdb400456583981 */ /* 0x000ea8000c1e9900 */
[----:B------:R-:W3:Y:S04]  /*04d0*/  @P3 LDG.E.CONSTANT R89, [R86.64+0x4980] ;  /* 0x0049800456593981 */ /* 0x000ee8000c1e9900 */
[----:B------:R-:W4:Y:S04]  /*04e0*/  @P3 LDG.E.CONSTANT R42, [R86.64+-0x55c0] ;  /* 0xffaa4004562a3981 */ /* 0x000f28000c1e9900 */
[----:B------:R-:W5:Y:S04]  /*04f0*/  @P3 LDG.E.CONSTANT R52, [R86.64+-0x4980] ;  /* 0xffb6800456343981 */ /* 0x000f68000c1e9900 */
[----:B------:R-:W5:Y:S04]  /*0500*/  @P3 LDG.E.CONSTANT R78, [R86.64+-0x3d40] ;  /* 0xffc2c004564e3981 */ /* 0x000f68000c1e9900 */
[----:B------:R-:W5:Y:S04]  /*0510*/  @P3 LDG.E.CONSTANT R82, [R86.64+-0x3100] ;  /* 0xffcf000456523981 */ /* 0x000f68000c1e9900 */
[----:B------:R-:W5:Y:S04]  /*0520*/  @P3 LDG.E.CONSTANT R90, [R86.64+-0x1880] ;  /* 0xffe78004565a3981 */ /* 0x000f68000c1e9900 */
[----:B------:R-:W5:Y:S04]  /*0530*/  @P3 LDG.E.CONSTANT R92, [R86.64+-0xc40] ;  /* 0xfff3c004565c3981 */ /* 0x000f68000c1e9900 */
[----:B------:R-:W5:Y:S04]  /*0540*/  @P3 LDG.E.CONSTANT R41, [R86.64+0xc40] ;  /* 0x000c400456293981 */ /* 0x000f68000c1e9900 */
[----:B------:R-:W5:Y:S04]  /*0550*/  @P3 LDG.E.CONSTANT R43, [R86.64+0x1880] ;  /* 0x00188004562b3981 */ /* 0x000f68000c1e9900 */
[----:B------:R-:W5:Y:S04]  /*0560*/  @P3 LDG.E.CONSTANT R45, [R86.64+0x24c0] ;  /* 0x0024c004562d3981 */ /* 0x000f68000c1e9900 */
[----:B------:R-:W5:Y:S04]  /*0570*/  @P3 LDG.E.CONSTANT R47, [R86.64+0x3100] ;  /* 0x00310004562f3981 */ /* 0x000f68000c1e9900 */
[----:B------:R-:W5:Y:S04]  /*0580*/  @P3 LDG.E.CONSTANT R49, [R86.64+0x3d40] ;  /* 0x003d400456313981 */ /* 0x000f68000c1e9900 */
[----:B------:R-:W5:Y:S04]  /*0590*/  @!P2 LDG.E.CONSTANT R48, [R86.64+-0x5cc0] ;  /* 0xffa340045630a981 */ /* 0x000f68000c1e9900 */
[----:B------:R-:W5:Y:S04]  /*05a0*/  @!P1 LDG.E.CONSTANT R44, [R86.64+-0x6040] ;  /* 0xff9fc004562c9981 */ /* 0x000f68000c1e9900 */
[----:B------:R-:W5:Y:S04]  /*05b0*/  @!P1 LDG.E.CONSTANT R46, [R86.64+-0x5e80] ;  /* 0xffa18004562e9981 */ /* 0x000f68000c1e9900 */
[----:B------:R-:W5:Y:S04]  /*05c0*/  @!P1 LDG.E.CONSTANT R50, [R86.64+-0x5400] ;  /* 0xffac000456329981 */ /* 0x000f68000c1e9900 */
[----:B------:R-:W5:Y:S04]  /*05d0*/  @P3 LDG.E.CONSTANT R39, [R86.64] ;  /* 0x0000000456273981 */ /* 0x000f68000c1e9900 */
[----:B------:R-:W-:Y:S06]  /*05e0*/  BAR.SYNC 0x0 ;  /* 0x0000000000007b1d */ /* 0x000fec0000000000 */
[----:B------:R-:W5:Y:S04]  /*05f0*/  @!P1 LDG.E.CONSTANT R38, [R86.64+-0x5240] ;  /* 0xffadc00456269981 */ /* 0x000f68000c1e9900 */
[----:B------:R-:W5:Y:S04]  /*0600*/  @P3 LDG.E.CONSTANT R40, [R86.64+-0x6200] ;  /* 0xff9e000456283981 */ /* 0x000f68000c1e9900 */
[----:B------:R-:W5:Y:S04]  /*0610*/  @!P1 LDG.E.CONSTANT R51, [R86.64+-0x47c0] ;  /* 0xffb8400456339981 */ /* 0x000f68000c1e9900 */
[----:B------:R-:W5:Y:S04]  /*0620*/  @!P1 LDG.E.CONSTANT R53, [R86.64+-0x4600] ;  /* 0xffba000456359981 */ /* 0x000f68000c1e9900 */
[----:B------:R-:W5:Y:S01]  /*0630*/  @!P1 LDG.E.CONSTANT R79, [R86.64+-0x39c0] ;  /* 0xffc64004564f9981 */ /* 0x000f62000c1e9900 */
[----:B------:R-:W-:-:S02]  /*0640*/  MOV R77, RZ ;  /* 0x000000ff004d7202 */ /* 0x000fc40000000f00 */
[----:B------:R-:W-:Y:S01]  /*0650*/  MOV R85, RZ ;  /* 0x000000ff00557202 */ /* 0x000fe20000000f00 */
[----:B------:R-:W5:Y:S04]  /*0660*/  @P3 LDG.E.CONSTANT R91, [R86.64+0x55c0] ;  /* 0x0055c004565b3981 */ /* 0x000f68000c1e9900 */
[----:B------:R-:W5:Y:S04]  /*0670*/  @!P1 LDG.E.CONSTANT R77, [R86.64+-0x3b80] ;  /* 0xffc48004564d9981 */ /* 0x000f68000c1e9900 */
[----:B------:R-:W5:Y:S04]  /*0680*/  @!P1 LDG.E.CONSTANT R85, [R86.64+-0x2f40] ;  /* 0xffd0c00456559981 */ /* 0x000f68000c1e9900 */
[----:B--2---:R-:W-:Y:S04]  /*0690*/  STS [R9.X4+0x2300], R88 ;  /* 0x0023005809007388 */ /* 0x004fe80000004800 */
[----:B---3--:R0:W-:Y:S04]  /*06a0*/  STS [R9.X4+0x6200], R89 ;  /* 0x0062005909007388 */ /* 0x0081e80000004800 */
[----:B----4-:R-:W-:Y:S01]  /*06b0*/  STS [R9.X4+0x700], R42 ;  /* 0x0007002a09007388 */ /* 0x010fe20000004800 */
[----:B0-----:R-:W-:-:S03]  /*06c0*/  CS2R R88, SRZ ;  /* 0x0000000000587805 */ /* 0x001fc6000001ff00 */
[----:B-----5:R0:W-:Y:S04]  /*06d0*/  STS [R9.X4+0xe00], R52 ;  /* 0x000e003409007388 */ /* 0x0201e80000004800 */
[----:B------:R1:W-:Y:S04]  /*06e0*/  STS [R9.X4+0x1500], R78 ;  /* 0x0015004e09007388 */ /* 0x0003e80000004800 */
[----:B------:R2:W-:Y:S01]  /*06f0*/  STS [R9.X4+0x1c00], R82 ;  /* 0x001c005209007388 */ /* 0x0005e20000004800 */
[----:B0-----:R-:W-:-:S03]  /*0700*/  MOV R52, RZ ;  /* 0x000000ff00347202 */ /* 0x001fc60000000f00 */
[----:B------:R0:W-:Y:S01]  /*0710*/  STS [R9.X4+0x2a00], R90 ;  /* 0x002a005a09007388 */ /* 0x0001e20000004800 */
[----:B-1----:R-:W-:-:S03]  /*0720*/  MOV R78, RZ ;  /* 0x000000ff004e7202 */ /* 0x002fc60000000f00 */
[----:B------:R1:W-:Y:S01]  /*0730*/  STS [R9.X4+0x3100], R92 ;  /* 0x0031005c09007388 */ /* 0x0003e20000004800 */
[----:B--2---:R-:W-:-:S03]  /*0740*/  MOV R82, RZ ;  /* 0x000000ff00527202 */ /* 0x004fc60000000f00 */
[----:B------:R2:W-:Y:S01]  /*0750*/  STS [R9.X4+0x3f00], R41 ;  /* 0x003f002909007388 */ /* 0x0005e20000004800 */
[----:B0-----:R-:W-:-:S03]  /*0760*/  MOV R90, RZ ;  /* 0x000000ff005a7202 */ /* 0x001fc60000000f00 */
[----:B------:R0:W-:Y:S01]  /*0770*/  STS [R9.X4+0x4600], R43 ;  /* 0x0046002b09007388 */ /* 0x0001e20000004800 */
[----:B-1----:R-:W-:-:S03]  /*0780*/  MOV R92, RZ ;  /* 0x000000ff005c7202 */ /* 0x002fc60000000f00 */
[----:B------:R-:W-:Y:S01]  /*0790*/  STS [R9.X4+0x4d00], R45 ;  /* 0x004d002d09007388 */ /* 0x000fe20000004800 */
[----:B--2---:R-:W-:-:S03]  /*07a0*/  MOV R41, RZ ;  /* 0x000000ff00297202 */ /* 0x004fc60000000f00 */
[----:B------:R-:W-:Y:S01]  /*07b0*/  STS [R9.X4+0x5400], R47 ;  /* 0x0054002f09007388 */ /* 0x000fe20000004800 */
[----:B0-----:R-:W-:-:S03]  /*07c0*/  CS2R R42, SRZ ;  /* 0x00000000002a7805 */ /* 0x001fc6000001ff00 */
[----:B------:R-:W-:Y:S04]  /*07d0*/  STS [R9.X4+0x5b00], R49 ;  /* 0x005b003109007388 */ /* 0x000fe80000004800 */
[----:B------:R0:W-:Y:S04]  /*07e0*/  STS [R9.X4+0x540], R48 ;  /* 0x0005403009007388 */ /* 0x0001e80000004800 */
[----:B------:R1:W-:Y:S04]  /*07f0*/  STS [R9.X4+0x1c0], R44 ;  /* 0x0001c02c09007388 */ /* 0x0003e80000004800 */
[----:B------:R2:W-:Y:S01]  /*0800*/  STS [R9.X4+0x380], R46 ;  /* 0x0003802e09007388 */ /* 0x0005e20000004800 */
[----:B0-----:R-:W-:-:S03]  /*0810*/  CS2R R48, SRZ ;  /* 0x0000000000307805 */ /* 0x001fc6000001ff00 */
[----:B------:R0:W-:Y:S01]  /*0820*/  STS [R9.X4+0x8c0], R50 ;  /* 0x0008c03209007388 */ /* 0x0001e20000004800 */
[----:B-1----:R-:W-:-:S03]  /*0830*/  CS2R R44, SRZ ;  /* 0x00000000002c7805 */ /* 0x002fc6000001ff00 */
[----:B------:R-:W3:Y:S01]  /*0840*/  @!P1 LDG.E.CONSTANT R88, [R86.64+0xe00] ;  /* 0x000e000456589981 */ /* 0x000ee2000c1e9900 */
[----:B--2---:R-:W-:-:S03]  /*0850*/  CS2R R46, SRZ ;  /* 0x00000000002e7805 */ /* 0x004fc6000001ff00 */
[----:B------:R-:W2:Y:S01]  /*0860*/  @!P1 LDG.E.CONSTANT R42, [R86.64+-0x2300] ;  /* 0xffdd0004562a9981 */ /* 0x000ea2000c1e9900 */
[----:B0-----:R-:W-:-:S03]  /*0870*/  MOV R50, RZ ;  /* 0x000000ff00327202 */ /* 0x001fc60000000f00 */
[----:B------:R-:W4:Y:S04]  /*0880*/  @!P1 LDG.E.CONSTANT R49, [R86.64+-0x2140] ;  /* 0xffdec00456319981 */ /* 0x000f28000c1e9900 */
[----:B------:R-:W5:Y:S04]  /*0890*/  @!P1 LDG.E.CONSTANT R47, [R86.64+-0x16c0] ;  /* 0xffe94004562f9981 */ /* 0x000f68000c1e9900 */
[----:B------:R-:W5:Y:S04]  /*08a0*/  @!P1 LDG.E.CONSTANT R45, [R86.64+-0x1500] ;  /* 0xffeb0004562d9981 */ /* 0x000f68000c1e9900 */
[----:B------:R-:W5:Y:S04]  /*08b0*/  @!P1 LDG.E.CONSTANT R43, [R86.64+-0xa80] ;  /* 0xfff58004562b9981 */ /* 0x000f68000c1e9900 */
[----:B------:R-:W5:Y:S04]  /*08c0*/  @!P1 LDG.E.CONSTANT R41, [R86.64+-0x8c0] ;  /* 0xfff7400456299981 */ /* 0x000f68000c1e9900 */
[----:B------:R-:W5:Y:S04]  /*08d0*/  @!P1 LDG.E.CONSTANT R92, [R86.64+0x1c0] ;  /* 0x0001c004565c9981 */ /* 0x000f68000c1e9900 */
        /* <DEDUP_REMOVED lines=8> */
[----:B------:R0:W-:Y:S04]  /*0960*/  STS [R9.X4+0x3800], R39 ;  /* 0x0038002709007388 */ /* 0x0001e80000004800 */
[----:B------:R1:W-:Y:S04]  /*0970*/  STS [R9.X4+0xa80], R38 ;  /* 0x000a802609007388 */ /* 0x0003e80000004800 */
[----:B------:R-:W-:Y:S04]  /*0980*/  STS [R9.X4], R40 ;  /* 0x0000002809007388 */ /* 0x000fe80000004800 */
[----:B0-----:R-:W0:Y:S04]  /*0990*/  S2R R39, SR_TID.X ;  /* 0x0000000000277919 */ /* 0x001e280000002100 */
[----:B------:R-:W-:Y:S04]  /*09a0*/  STS [R9.X4+0xfc0], R51 ;  /* 0x000fc03309007388 */ /* 0x000fe80000004800 */
[----:B------:R0:W-:Y:S04]  /*09b0*/  STS [R9.X4+0x1180], R53 ;  /* 0x0011803509007388 */ /* 0x0001e80000004800 */
[----:B------:R-:W-:Y:S04]  /*09c0*/  STS [R9.X4+0x1880], R79 ;  /* 0x0018804f09007388 */ /* 0x000fe80000004800 */
[----:B------:R-:W5:Y:S01]  /*09d0*/  @!P1 LDG.E.CONSTANT R89, [R86.64+-0x2d80] ;  /* 0xffd2800456599981 */ /* 0x000f62000c1e9900 */
[----:B0-----:R-:W-:-:S02]  /*09e0*/  ISETP.GT.AND P2, PT, R39, 0x2f, PT ;  /* 0x0000002f2700780c */ /* 0x001fc40003f44270 */
[----:B------:R-:W-:-:S04]  /*09f0*/  IADD3 R39, R76, 0xc, RZ ;  /* 0x0000000c4c277810 */ /* 0x000fc80007ffe0ff */
[----:B------:R-:W-:-:S07]  /*0a00*/  ISETP.LT.AND P0, PT, R39, 0x1d, !P0 ;  /* 0x0000001d2700780c */ /* 0x000fce0004701270 */
[----:B-1----:R-:W-:Y:S02]  /*0a10*/  @!P2 MOV R38, R10 ;  /* 0x0000000a0026a202 */ /* 0x002fe40000000f00 */
[----:B------:R-:W-:Y:S02]  /*0a20*/  @!P2 MOV R39, R37 ;  /* 0x000000250027a202 */ /* 0x000fe40000000f00 */
[----:B------:R-:W-:-:S03]  /*0a30*/  MOV R53, RZ ;  /* 0x000000ff00357202 */ /* 0x000fc60000000f00 */
[----:B------:R0:W5:Y:S04]  /*0a40*/  @!P2 LDG.E.CONSTANT R40, [R38.64] ;  /* 0x000000042628a981 */ /* 0x000168000c1e9900 */
[----:B------:R-:W5:Y:S01]  /*0a50*/  @!P1 LDG.E.CONSTANT R53, [R86.64+0x5940] ;  /* 0x0059400456359981 */ /* 0x000f62000c1e9900 */
[----:B0-----:R-:W-:-:S06]  /*0a60*/  CS2R R38, SRZ ;  /* 0x0000000000267805 */ /* 0x001fcc000001ff00 */
[----:B------:R-:W5:Y:S04]  /*0a70*/  @P0 LDG.E.CONSTANT R38, [R86.64+-0x5080] ;  /* 0xffaf800456260981 */ /* 0x000f68000c1e9900 */
[----:B------:R-:W5:Y:S04]  /*0a80*/  @P0 LDG.E.CONSTANT R39, [R86.64+0x3640] ;  /* 0x0036400456270981 */ /* 0x000f68000c1e9900 */
[----:B---3--:R0:W-:Y:S04]  /*0a90*/  STS [R9.X4+0x40c0], R88 ;  /* 0x0040c05809007388 */ /* 0x0081e80000004800 */
[----:B--2---:R-:W-:Y:S01]  /*0aa0*/  STS [R9.X4+0x24c0], R42 ;  /* 0x0024c02a09007388 */ /* 0x004fe20000004800 */
[----:B0-----:R-:W-:-:S03]  /*0ab0*/  MOV R88, RZ ;  /* 0x000000ff00587202 */ /* 0x001fc60000000f00 */
[----:B----4-:R-:W-:Y:S04]  /*0ac0*/  STS [R9.X4+0x2680], R49 ;  /* 0x0026803109007388 */ /* 0x010fe80000004800 */
[----:B-----5:R-:W-:Y:S04]  /*0ad0*/  STS [R9.X4+0x2bc0], R47 ;  /* 0x002bc02f09007388 */ /* 0x020fe80000004800 */
[----:B------:R-:W-:Y:S04]  /*0ae0*/  STS [R9.X4+0x2d80], R45 ;  /* 0x002d802d09007388 */ /* 0x000fe80000004800 */
[----:B------:R0:W-:Y:S04]  /*0af0*/  STS [R9.X4+0x32c0], R43 ;  /* 0x0032c02b09007388 */ /* 0x0001e80000004800 */
[----:B------:R1:W-:Y:S04]  /*0b00*/  STS [R9.X4+0x3480], R41 ;  /* 0x0034802909007388 */ /* 0x0003e80000004800 */
[----:B------:R2:W-:Y:S01]  /*0b10*/  STS [R9.X4+0x39c0], R92 ;  /* 0x0039c05c09007388 */ /* 0x0005e20000004800 */
[----:B0-----:R-:W-:-:S03]  /*0b20*/  CS2R R42, SRZ ;  /* 0x00000000002a7805 */ /* 0x001fc6000001ff00 */
        /* <DEDUP_REMOVED lines=8> */
[----:B------:R1:W-:Y:S01]  /*0bb0*/  STS [R9.X4+0x4ec0], R50 ;  /* 0x004ec03209007388 */ /* 0x0003e20000004800 */
[----:B--2---:R-:W-:-:S03]  /*0bc0*/  CS2R R78, SRZ ;  /* 0x00000000004e7805 */ /* 0x004fc6000001ff00 */
[----:B------:R2:W-:Y:S01]  /*0bd0*/  STS [R9.X4+0x5080], R48 ;  /* 0x0050803009007388 */ /* 0x0005e20000004800 */
[----:B0-----:R-:W-:-:S03]  /*0be0*/  MOV R52, RZ ;  /* 0x000000ff00347202 */ /* 0x001fc60000000f00 */
[----:B------:R0:W-:Y:S01]  /*0bf0*/  STS [R9.X4+0x55c0], R46 ;  /* 0x0055c02e09007388 */ /* 0x0001e20000004800 */
[----:B-1----:R-:W-:-:S03]  /*0c00*/  CS2R R50, SRZ ;  /* 0x0000000000327805 */ /* 0x002fc6000001ff00 */
[----:B------:R1:W-:Y:S01]  /*0c10*/  STS [R9.X4+0x5780], R44 ;  /* 0x0057802c09007388 */ /* 0x0003e20000004800 */
[----:B--2---:R-:W-:-:S03]  /*0c20*/  CS2R R48, SRZ ;  /* 0x0000000000307805 */ /* 0x004fc6000001ff00 */
[----:B------:R-:W2:Y:S01]  /*0c30*/  @!P1 LDG.E.CONSTANT R88, [R86.64+0x4d00] ;  /* 0x004d000456589981 */ /* 0x000ea2000c1e9900 */
[----:B0-----:R-:W-:-:S03]  /*0c40*/  CS2R R46, SRZ ;  /* 0x00000000002e7805 */ /* 0x001fc6000001ff00 */
[----:B------:R-:W3:Y:S01]  /*0c50*/  @!P1 LDG.E.CONSTANT R41, [R86.64+0x3f00] ;  /* 0x003f000456299981 */ /* 0x000ee2000c1e9900 */
[----:B-1----:R-:W-:-:S03]  /*0c60*/  CS2R R44, SRZ ;  /* 0x00000000002c7805 */ /* 0x002fc6000001ff00 */
[----:B------:R-:W4:Y:S04]  /*0c70*/  @!P1 LDG.E.CONSTANT R43, [R86.64+0x40c0] ;  /* 0x0040c004562b9981 */ /* 0x000f28000c1e9900 */
[----:B------:R-:W5:Y:S04]  /*0c80*/  @!P1 LDG.E.CONSTANT R47, [R86.64+0x4b40] ;  /* 0x004b4004562f9981 */ /* 0x000f68000c1e9900 */
[----:B------:R-:W5:Y:S04]  /*0c90*/  @!P1 LDG.E.CONSTANT R49, [R86.64+0x5780] ;  /* 0x0057800456319981 */ /* 0x000f68000c1e9900 */
[----:B------:R-:W5:Y:S04]  /*0ca0*/  @P0 LDG.E.CONSTANT R42, [R86.64+-0x4440] ;  /* 0xffbbc004562a0981 */ /* 0x000f68000c1e9900 */
        /* <DEDUP_REMOVED lines=10> */
[----:B------:R-:W5:Y:S04]  /*0d50*/  @P0 LDG.E.CONSTANT R51, [R86.64+0x4ec0] ;  /* 0x004ec00456330981 */ /* 0x000f68000c1e9900 */
[----:B------:R-:W5:Y:S04]  /*0d60*/  @P0 LDG.E.CONSTANT R79, [R86.64+0x5b00] ;  /* 0x005b0004564f0981 */ /* 0x000f68000c1e9900 */
[----:B------:R0:W-:Y:S04]  /*0d70*/  STS [R9.X4+0x16c0], R77 ;  /* 0x0016c04d09007388 */ /* 0x0001e80000004800 */
[----:B------:R-:W-:Y:S01]  /*0d80*/  STS [R9.X4+0x6900], R91 ;  /* 0x0069005b09007388 */ /* 0x000fe20000004800 */
[----:B0-----:R-:W-:-:S03]  /*0d90*/  IMAD R77, R75, 0x1c0, R74 ;  /* 0x000001c04b4d7824 */ /* 0x001fc600078e024a */
[----:B------:R-:W-:Y:S04]  /*0da0*/  STS [R9.X4+0x1dc0], R85 ;  /* 0x001dc05509007388 */ /* 0x000fe80000004800 */
[----:B------:R-:W-:Y:S04]  /*0db0*/  STS [R9.X4+0x1f80], R89 ;  /* 0x001f805909007388 */ /* 0x000fe80000004800 */
[----:B------:R-:W-:Y:S04]  /*0dc0*/  STS [R9.X4+0x6c80], R53 ;  /* 0x006c803509007388 */ /* 0x000fe80000004800 */
[----:B------:R-:W-:Y:S04]  /*0dd0*/  STS [R9.X4+0xc40], R38 ;  /* 0x000c402609007388 */ /* 0x000fe80000004800 */
[----:B------:R-:W-:Y:S04]  /*0de0*/  STS [R9.X4+0x5940], R39 ;  /* 0x0059402709007388 */ /* 0x000fe80000004800 */
[----:B------:R-:W-:Y:S04]  /*0df0*/  @!P2 STS [R9.X4+0x7000], R40 ;  /* 0x007000280900a388 */ /* 0x000fe80000004800 */
[----:B--2---:R0:W-:Y:S04]  /*0e00*/  STS [R9.X4+0x6580], R88 ;  /* 0x0065805809007388 */ /* 0x0041e80000004800 */
[----:B---3--:R-:W-:Y:S01]  /*0e10*/  STS [R9.X4+0x5cc0], R41 ;  /* 0x005cc02909007388 */ /* 0x008fe20000004800 */
[----:B0-----:R-:W-:-:S03]  /*0e20*/  IMAD R88, R75, 0xc, RZ ;  /* 0x0000000c4b587824 */ /* 0x001fc600078e02ff */
[----:B----4-:R-:W-:Y:S04]  /*0e30*/  STS [R9.X4+0x5e80], R43 ;  /* 0x005e802b09007388 */ /* 0x010fe80000004800 */
[----:B-----5:R-:W-:Y:S04]  /*0e40*/  STS [R9.X4+0x63c0], R47 ;  /* 0x0063c02f09007388 */ /* 0x020fe80000004800 */
[----:B------:R-:W-:Y:S04]  /*0e50*/  STS [R9.X4+0x6ac0], R49 ;  /* 0x006ac03109007388 */ /* 0x000fe80000004800 */
        /* <DEDUP_REMOVED lines=13> */
[----:B------:R-:W-:Y:S06]  /*0f30*/  BAR.SYNC 0x0 ;  /* 0x0000000000007b1d */ /* 0x000fec0000000000 */
[----:B------:R-:W-:Y:S04]  /*0f40*/  LDS R85, [R88+0x7000] ;  /* 0x0070000058557984 */ /* 0x000fe80000000800 */
[----:B------:R-:W0:Y:S04]  /*0f50*/  LDS.64 R48, [R77.X4] ;  /* 0x000000004d307984 */ /* 0x000e280000004a00 */
[----:B------:R-:W1:Y:S04]  /*0f60*/  LDS.64 R42, [R77.X4+0x70] ;  /* 0x000070004d2a7984 */ /* 0x000e680000004a00 */
[----:B------:R-:W2:Y:S04]  /*0f70*/  LDS R39, [R88+0x7004] ;  /* 0x0070040058277984 */ /* 0x000ea80000000800 */
[----:B------:R-:W-:Y:S04]  /*0f80*/  LDS.64 R46, [R77.X4+0xe0] ;  /* 0x0000e0004d2e7984 */ /* 0x000fe80000004a00 */
[----:B------:R-:W3:Y:S04]  /*0f90*/  LDS R38, [R88+0x7008] ;  /* 0x0070080058267984 */ /* 0x000ee80000000800 */
[----:B------:R-:W4:Y:S04]  /*0fa0*/  LDS.64 R52, [R77.X4+0x150] ;  /* 0x000150004d347984 */ /* 0x000f280000004a00 */
[----:B------:R-:W5:Y:S04]  /*0fb0*/  LDS.64 R40, [R77.X4+0x1c0] ;  /* 0x0001c0004d287984 */ /* 0x000f680000004a00 */
[----:B------:R-:W4:Y:S04]  /*0fc0*/  LDS.64 R50, [R77.X4+0x230] ;  /* 0x000230004d327984 */ /* 0x000f280000004a00 */
[----:B------:R-:W5:Y:S01]  /*0fd0*/  LDS.64 R44, [R77.X4+0x2a0] ;  /* 0x0002a0004d2c7984 */ /* 0x000f620000004a00 */
[----:B0-----:R-:W-:-:S02]  /*0fe0*/  FFMA R48, R85, R48, R36 ;  /* 0x0000003055307223 */ /* 0x001fc40000000024 */
[C---:B------:R-:W-:Y:S02]  /*0ff0*/  FFMA R36, R85.reuse, R49, R33 ;  /* 0x0000003155247223 */ /* 0x040fe40000000021 */
[C---:B-1----:R-:W-:Y:S02]  /*1000*/  FFMA R78, R85.reuse, R43, R27 ;  /* 0x0000002b554e7223 */ /* 0x042fe4000000001b */
[----:B--2---:R-:W-:Y:S02]  /*1010*/  FFMA R33, R42, R39, R48 ;  /* 0x000000272a217223 */ /* 0x004fe40000000030 */
[----:B------:R-:W0:Y:S01]  /*1020*/  LDS.64 R48, [R77.X4+0x310] ;  /* 0x000310004d307984 */ /* 0x000e220000004a00 */
[----:B------:R-:W-:Y:S02]  /*1030*/  FFMA R30, R85, R42, R30 ;  /* 0x0000002a551e7223 */ /* 0x000fe4000000001e */
[----:B------:R-:W-:Y:S02]  /*1040*/  FFMA R27, R39, R43, R36 ;  /* 0x0000002b271b7223 */ /* 0x000fe40000000024 */
[----:B------:R-:W1:Y:S01]  /*1050*/  LDS.64 R42, [R77.X4+0x380] ;  /* 0x000380004d2a7984 */ /* 0x000e620000004a00 */
[----:B---3--:R-:W-:-:S02]  /*1060*/  FFMA R36, R46, R38, R33 ;  /* 0x000000262e247223 */ /* 0x008fc40000000021 */
[C---:B------:R-:W-:Y:S02]  /*1070*/  FFMA R82, R85.reuse, R47, R21 ;  /* 0x0000002f55527223 */ /* 0x040fe40000000015 */
[----:B------:R-:W-:Y:S02]  /*1080*/  FFMA R24, R85, R46, R24 ;  /* 0x0000002e55187223 */ /* 0x000fe40000000018 */
[----:B------:R-:W-:Y:S02]  /*1090*/  FFMA R79, R46, R39, R30 ;  /* 0x000000272e4f7223 */ /* 0x000fe4000000001e */
[-C--:B------:R-:W-:Y:S02]  /*10a0*/  FFMA R21, R39, R47.reuse, R78 ;  /* 0x0000002f27157223 */ /* 0x080fe4000000004e */
[----:B------:R-:W-:Y:S02]  /*10b0*/  FFMA R33, R38, R47, R27 ;  /* 0x0000002f26217223 */ /* 0x000fe4000000001b */
[----:B------:R-:W2:Y:S01]  /*10c0*/  LDS.64 R46, [R77.X4+0x3f0] ;  /* 0x0003f0004d2e7984 */ /* 0x000ea20000004a00 */
[----:B----4-:R-:W-:-:S02]  /*10d0*/  FFMA R18, R85, R52, R18 ;  /* 0x0000003455127223 */ /* 0x010fc40000000012 */
[C---:B------:R-:W-:Y:S02]  /*10e0*/  FFMA R89, R52.reuse, R39, R24 ;  /* 0x0000002734597223 */ /* 0x040fe40000000018 */
[----:B------:R-:W-:Y:S02]  /*10f0*/  FFMA R30, R52, R38, R79 ;  /* 0x00000026341e7223 */ /* 0x000fe4000000004f */
[-C--:B------:R-:W-:Y:S02]  /*1100*/  FFMA R78, R85, R53.reuse, R15 ;  /* 0x00000035554e7223 */ /* 0x080fe4000000000f */
[-C--:B------:R-:W-:Y:S02]  /*1110*/  FFMA R82, R39, R53.reuse, R82 ;  /* 0x0000003527527223 */ /* 0x080fe40000000052 */
[----:B------:R-:W-:Y:S02]  /*1120*/  FFMA R27, R38, R53, R21 ;  /* 0x00000035261b7223 */ /* 0x000fe40000000015 */
[C---:B-----5:R-:W-:Y:S01]  /*1130*/  FFMA R12, R85.reuse, R40, R12 ;  /* 0x00000028550c7223 */ /* 0x060fe2000000000c */
[----:B------:R-:W3:Y:S01]  /*1140*/  LDS.64 R52, [R77.X4+0x460] ;  /* 0x000460004d347984 */ /* 0x000ee20000004a00 */
[----:B------:R-:W-:-:S02]  /*1150*/  FFMA R54, R85, R41, R54 ;  /* 0x0000002955367223 */ /* 0x000fc40000000036 */
[C---:B------:R-:W-:Y:S02]  /*1160*/  FFMA R15, R40.reuse, R39, R18 ;  /* 0x00000027280f7223 */ /* 0x040fe40000000012 */
[----:B------:R-:W-:Y:S02]  /*1170*/  FFMA R24, R40, R38, R89 ;  /* 0x0000002628187223 */ /* 0x000fe40000000059 */
[-C--:B------:R-:W-:Y:S02]  /*1180*/  FFMA R78, R39, R41.reuse, R78 ;  /* 0x00000029274e7223 */ /* 0x080fe4000000004e */
[----:B------:R-:W-:Y:S02]  /*1190*/  FFMA R21, R38, R41, R82 ;  /* 0x0000002926157223 */ /* 0x000fe40000000052 */
[----:B------:R-:W-:Y:S01]  /*11a0*/  FFMA R59, R85, R50, R59 ;  /* 0x00000032553b7223 */ /* 0x000fe2000000003b */
[----:B------:R-:W4:Y:S01]  /*11b0*/  LDS.64 R40, [R77.X4+0x4d0] ;  /* 0x0004d0004d287984 */ /* 0x000f220000004a00 */
[----:B------:R-:W-:-:S02]  /*11c0*/  FFMA R79, R50, R39, R12 ;  /* 0x00000027324f7223 */ /* 0x000fc4000000000c */
[-C--:B------:R-:W-:Y:S01]  /*11d0*/  FFMA R62, R85, R51.reuse, R62 ;  /* 0x00000033553e7223 */ /* 0x080fe2000000003e */
[----:B------:R-:W-:Y:S01]  /*11e0*/  LDS R82, [R88+0x7068] ;  /* 0x0070680058527984 */ /* 0x000fe20000000800 */
[----:B------:R-:W-:Y:S02]  /*11f0*/  FFMA R54, R39, R51, R54 ;  /* 0x0000003327367223 */ /* 0x000fe40000000036 */
[C---:B------:R-:W-:Y:S02]  /*1200*/  FFMA R65, R85.reuse, R44, R65 ;  /* 0x0000002c55417223 */ /* 0x040fe40000000041 */
[C---:B------:R-:W-:Y:S02]  /*1210*/  FFMA R59, R44.reuse, R39, R59 ;  /* 0x000000272c3b7223 */ /* 0x040fe4000000003b */
[----:B------:R-:W-:Y:S02]  /*1220*/  FFMA R12, R44, R38, R79 ;  /* 0x000000262c0c7223 */ /* 0x000fe4000000004f */
[-C--:B------:R-:W-:Y:S01]  /*1230*/  FFMA R68, R85, R45.reuse, R68 ;  /* 0x0000002d55447223 */ /* 0x080fe20000000044 */
[----:B------:R-:W-:Y:S01]  /*1240*/  LDS R79, [R88+0x7060] ;  /* 0x00706000584f7984 */ /* 0x000fe20000000800 */
[----:B------:R-:W-:-:S02]  /*1250*/  FFMA R62, R39, R45, R62 ;  /* 0x0000002d273e7223 */ /* 0x000fc4000000003e */
[----:B------:R-:W-:Y:S02]  /*1260*/  FFMA R54, R38, R45, R54 ;  /* 0x0000002d26367223 */ /* 0x000fe40000000036 */
[----:B------:R-:W5:Y:S01]  /*1270*/  LDS.64 R44, [R77.X4+0x540] ;  /* 0x000540004d2c7984 */ /* 0x000f620000004a00 */
[C---:B0-----:R-:W-:Y:S02]  /*1280*/  FFMA R35, R85.reuse, R48, R35 ;  /* 0x0000003055237223 */ /* 0x041fe40000000023 */
[----:B------:R-:W-:Y:S02]  /*1290*/  FFMA R32, R85, R49, R32 ;  /* 0x0000003155207223 */ /* 0x000fe40000000020 */
[----:B------:R-:W-:Y:S02]  /*12a0*/  FFMA R65, R48, R39, R65 ;  /* 0x0000002730417223 */ /* 0x000fe40000000041 */
[----:B------:R-:W-:Y:S02]  /*12b0*/  FFMA R68, R39, R49, R68 ;  /* 0x0000003127447223 */ /* 0x000fe40000000044 */
[----:B-1----:R-:W-:-:S02]  /*12c0*/  FFMA R29, R85, R42, R29 ;  /* 0x0000002a551d7223 */ /* 0x002fc4000000001d */
[C---:B------:R-:W-:Y:S02]  /*12d0*/  FFMA R35, R42.reuse, R39, R35 ;  /* 0x000000272a237223 */ /* 0x040fe40000000023 */
[-C--:B------:R-:W-:Y:S02]  /*12e0*/  FFMA R26, R85, R43.reuse, R26 ;  /* 0x0000002b551a7223 */ /* 0x080fe4000000001a */
[-C--:B------:R-:W-:Y:S02]  /*12f0*/  FFMA R32, R39, R43.reuse, R32 ;  /* 0x0000002b27207223 */ /* 0x080fe40000000020 */
[----:B------:R-:W-:Y:S02]  /*1300*/  FFMA R65, R42, R38, R65 ;  /* 0x000000262a417223 */ /* 0x000fe40000000041 */
[----:B------:R-:W-:Y:S02]  /*1310*/  FFMA R68, R38, R43, R68 ;  /* 0x0000002b26447223 */ /* 0x000fe40000000044 */
[----:B------:R-:W0:Y:S01]  /*1320*/  LDS.64 R42, [R77.X4+0x5b0] ;  /* 0x0005b0004d2a7984 */ /* 0x000e220000004a00 */
[----:B--2---:R-:W-:-:S02]  /*1330*/  FFMA R23, R85, R46, R23 ;  /* 0x0000002e55177223 */ /* 0x004fc40000000017 */
[C---:B------:R-:W-:Y:S02]  /*1340*/  FFMA R29, R46.reuse, R39, R29 ;  /* 0x000000272e1d7223 */ /* 0x040fe4000000001d */
[-C--:B------:R-:W-:Y:S02]  /*1350*/  FFMA R35, R46, R38.reuse, R35 ;  /* 0x000000262e237223 */ /* 0x080fe40000000023 */
[-C--:B------:R-:W-:Y:S02]  /*1360*/  FFMA R20, R85, R47.reuse, R20 ;  /* 0x0000002f55147223 */ /* 0x080fe40000000014 */
[-C--:B------:R-:W-:Y:S02]  /*1370*/  FFMA R26, R39, R47.reuse, R26 ;  /* 0x0000002f271a7223 */ /* 0x080fe4000000001a */
[----:B------:R-:W-:Y:S02]  /*1380*/  FFMA R32, R38, R47, R32 ;  /* 0x0000002f26207223 */ /* 0x000fe40000000020 */
[----:B------:R-:W1:Y:S01]  /*1390*/  LDS.64 R46, [R77.X4+0x3800] ;  /* 0x003800004d2e7984 */ /* 0x000e620000004a00 */
[----:B------:R-:W-:-:S02]  /*13a0*/  FFMA R18, R50, R38, R15 ;  /* 0x0000002632127223 */ /* 0x000fc4000000000f */
[----:B------:R-:W-:Y:S02]  /*13b0*/  FFMA R15, R38, R51, R78 ;  /* 0x00000033260f7223 */ /* 0x000fe4000000004e */
[----:B------:R-:W2:Y:S01]  /*13c0*/  LDS.64 R50, [R77.X4+0x3870] ;  /* 0x003870004d327984 */ /* 0x000ea20000004a00 */
[----:B------:R-:W-:-:S03]  /*13d0*/  FFMA R59, R48, R38, R59 ;  /* 0x00000026303b7223 */ /* 0x000fc6000000003b */
[----:B------:R-:W1:Y:S01]  /*13e0*/  LDS R78, [R88+0x7064] ;  /* 0x00706400584e7984 */ /* 0x000e620000000800 */
[----:B------:R-:W-:Y:S02]  /*13f0*/  FFMA R62, R38, R49, R62 ;  /* 0x00000031263e7223 */ /* 0x000fe4000000003e */
[C---:B---3--:R-:W-:Y:S01]  /*1400*/  FFMA R17, R85.reuse, R52, R17 ;  /* 0x0000003455117223 */ /* 0x048fe20000000011 */
[----:B------:R-:W3:Y:S01]  /*1410*/  LDS.64 R48, [R77.X4+0x38e0] ;  /* 0x0038e0004d307984 */ /* 0x000ee20000004a00 */
[----:B------:R-:W-:Y:S02]  /*1420*/  FFMA R23, R52, R39, R23 ;  /* 0x0000002734177223 */ /* 0x000fe40000000017 */
[-C--:B------:R-:W-:Y:S02]  /*1430*/  FFMA R14, R85, R53.reuse, R14 ;  /* 0x00000035550e7223 */ /* 0x080fe4000000000e */
[----:B------:R-:W-:Y:S02]  /*1440*/  FFMA R20, R39, R53, R20 ;  /* 0x0000003527147223 */ /* 0x000fe40000000014 */
[----:B----4-:R-:W-:-:S02]  /*1450*/  FFMA R11, R85, R40, R11 ;  /* 0x00000028550b7223 */ /* 0x010fc4000000000b */
[C---:B------:R-:W-:Y:S02]  /*1460*/  FFMA R17, R40.reuse, R39, R17 ;  /* 0x0000002728117223 */ /* 0x040fe40000000011 */
[----:B------:R-:W-:Y:S02]  /*1470*/  FFMA R23, R40, R38, R23 ;  /* 0x0000002628177223 */ /* 0x000fe40000000017 */
[-C--:B------:R-:W-:Y:S02]  /*1480*/  FFMA R56, R85, R41.reuse, R56 ;  /* 0x0000002955387223 */ /* 0x080fe40000000038 */
[-C--:B------:R-:W-:Y:S02]  /*1490*/  FFMA R14, R39, R41.reuse, R14 ;  /* 0x00000029270e7223 */ /* 0x080fe4000000000e */
[----:B------:R-:W-:Y:S02]  /*14a0*/  FFMA R20, R38, R41, R20 ;  /* 0x0000002926147223 */ /* 0x000fe40000000014 */
[----:B------:R-:W4:Y:S01]  /*14b0*/  LDS.64 R40, [R77.X4+0x3950] ;  /* 0x003950004d287984 */ /* 0x000f220000004a00 */
[----:B-----5:R-:W-:-:S02]  /*14c0*/  FFMA R81, R85, R44, R81 ;  /* 0x0000002c55517223 */ /* 0x020fc40000000051 */
[C---:B------:R-:W-:Y:S02]  /*14d0*/  FFMA R11, R44.reuse, R39, R11 ;  /* 0x000000272c0b7223 */ /* 0x040fe4000000000b */
[----:B------:R-:W-:Y:S02]  /*14e0*/  FFMA R17, R44, R38, R17 ;  /* 0x000000262c117223 */ /* 0x000fe40000000011 */
[-C--:B------:R-:W-:Y:S02]  /*14f0*/  FFMA R80, R85, R45.reuse, R80 ;  /* 0x0000002d55507223 */ /* 0x080fe40000000050 */
[-C--:B------:R-:W-:Y:S02]  /*1500*/  FFMA R56, R39, R45.reuse, R56 ;  /* 0x0000002d27387223 */ /* 0x080fe40000000038 */
[C---:B------:R-:W-:Y:S02]  /*1510*/  FFMA R14, R38.reuse, R45, R14 ;  /* 0x0000002d260e7223 */ /* 0x040fe4000000000e */
[----:B------:R-:W5:Y:S01]  /*1520*/  LDS.64 R44, [R77.X4+0x39c0] ;  /* 0x0039c0004d2c7984 */ /* 0x000f620000004a00 */
[----:B------:R-:W-:-:S02]  /*1530*/  FFMA R26, R38, R53, R26 ;  /* 0x00000035261a7223 */ /* 0x000fc4000000001a */
[C---:B0-----:R-:W-:Y:S02]  /*1540*/  FFMA R83, R85.reuse, R42, R83 ;  /* 0x0000002a55537223 */ /* 0x041fe40000000053 */
[----:B------:R-:W-:Y:S02]  /*1550*/  FFMA R84, R85, R43, R84 ;  /* 0x0000002b55547223 */ /* 0x000fe40000000054 */
[C---:B------:R-:W-:Y:S02]  /*1560*/  FFMA R81, R42.reuse, R39, R81 ;  /* 0x000000272a517223 */ /* 0x040fe40000000051 */
[----:B------:R-:W-:Y:S02]  /*1570*/  FFMA R11, R42, R38, R11 ;  /* 0x000000262a0b7223 */ /* 0x000fe4000000000b */
[-C--:B------:R-:W-:Y:S02]  /*1580*/  FFMA R80, R39, R43.reuse, R80 ;  /* 0x0000002b27507223 */ /* 0x080fe40000000050 */
[----:B------:R-:W-:-:S02]  /*1590*/  FFMA R56, R38, R43, R56 ;  /* 0x0000002b26387223 */ /* 0x000fc40000000038 */
[----:B------:R-:W0:Y:S01]  /*15a0*/  LDS.64 R42, [R77.X4+0x3a30] ;  /* 0x003a30004d2a7984 */ /* 0x000e220000004a00 */
[C---:B-1----:R-:W-:Y:S02]  /*15b0*/  FFMA R53, R79.reuse, R46, R34 ;  /* 0x0000002e4f357223 */ /* 0x042fe40000000022 */
[C---:B------:R-:W-:Y:S02]  /*15c0*/  FFMA R31, R79.reuse, R47, R31 ;  /* 0x0000002f4f1f7223 */ /* 0x040fe4000000001f */
[----:B------:R-:W1:Y:S01]  /*15d0*/  LDS.64 R46, [R77.X4+0x3aa0] ;  /* 0x003aa0004d2e7984 */ /* 0x000e620000004a00 */
[C---:B--2---:R-:W-:Y:S02]  /*15e0*/  FFMA R85, R79.reuse, R50, R28 ;  /* 0x000000324f557223 */ /* 0x044fe4000000001c */
[----:B------:R-:W-:Y:S02]  /*15f0*/  FFMA R89, R50, R78, R53 ;  /* 0x0000004e32597223 */ /* 0x000fe40000000035 */
[----:B------:R-:W-:-:S02]  /*1600*/  FFMA R25, R79, R51, R25 ;  /* 0x000000334f197223 */ /* 0x000fc40000000019 */
[----:B------:R-:W-:Y:S02]  /*1610*/  FFMA R31, R78, R51, R31 ;  /* 0x000000334e1f7223 */ /* 0x000fe4000000001f */
[----:B------:R-:W2:Y:S01]  /*1620*/  LDS.64 R50, [R77.X4+0x3b10] ;  /* 0x003b10004d327984 */ /* 0x000ea20000004a00 */
[C---:B---3--:R-:W-:Y:S02]  /*1630*/  FFMA R53, R79.reuse, R48, R22 ;  /* 0x000000304f357223 */ /* 0x048fe40000000016 */
[C---:B------:R-:W-:Y:S02]  /*1640*/  FFMA R91, R48.reuse, R78, R85 ;  /* 0x0000004e305b7223 */ /* 0x040fe40000000055 */
[----:B------:R-:W-:Y:S02]  /*1650*/  FFMA R34, R48, R82, R89 ;  /* 0x0000005230227223 */ /* 0x000fe40000000059 */
[-C--:B------:R-:W-:Y:S02]  /*1660*/  FFMA R19, R79, R49.reuse, R19 ;  /* 0x000000314f137223 */ /* 0x080fe40000000013 */
[----:B------:R-:W-:-:S02]  /*1670*/  FFMA R25, R78, R49, R25 ;  /* 0x000000314e197223 */ /* 0x000fc40000000019 */
[----:B------:R-:W-:Y:S02]  /*1680*/  FFMA R31, R82, R49, R31 ;  /* 0x00000031521f7223 */ /* 0x000fe4000000001f */
[----:B------:R-:W3:Y:S01]  /*1690*/  LDS.64 R48, [R77.X4+0x3b80] ;  /* 0x003b80004d307984 */ /* 0x000ee20000004a00 */
[C---:B----4-:R-:W-:Y:S02]  /*16a0*/  FFMA R53, R40.reuse, R78, R53 ;  /* 0x0000004e28357223 */ /* 0x050fe40000000035 */
[C---:B------:R-:W-:Y:S02]  /*16b0*/  FFMA R85, R79.reuse, R40, R16 ;  /* 0x000000284f557223 */ /* 0x040fe40000000010 */
[----:B------:R-:W-:Y:S02]  /*16c0*/  FFMA R28, R40, R82, R91 ;  /* 0x00000052281c7223 */ /* 0x000fe4000000005b */
[-C--:B------:R-:W-:Y:S02]  /*16d0*/  FFMA R13, R79, R41.reuse, R13 ;  /* 0x000000294f0d7223 */ /* 0x080fe4000000000d */
[----:B------:R-:W-:-:S02]  /*16e0*/  FFMA R19, R78, R41, R19 ;  /* 0x000000294e137223 */ /* 0x000fc40000000013 */
[----:B------:R-:W-:Y:S02]  /*16f0*/  FFMA R25, R82, R41, R25 ;  /* 0x0000002952197223 */ /* 0x000fe40000000019 */
[----:B------:R-:W4:Y:S01]  /*1700*/  LDS.64 R40, [R77.X4+0x3bf0] ;  /* 0x003bf0004d287984 */ /* 0x000f220000004a00 */
[----:B------:R-:W-:Y:S02]  /*1710*/  FFMA R29, R52, R38, R29 ;  /* 0x00000026341d7223 */ /* 0x000fe4000000001d */
[----:B-----5:R-:W-:Y:S02]  /*1720*/  FFMA R22, R44, R82, R53 ;  /* 0x000000522c167223 */ /* 0x020fe40000000035 */
[----:B------:R-:W5:Y:S01]  /*1730*/  LDS.64 R52, [R77.X4+0x3c60] ;  /* 0x003c60004d347984 */ /* 0x000f620000004a00 */
[C---:B------:R-:W-:Y:S02]  /*1740*/  FFMA R58, R79.reuse, R45, R58 ;  /* 0x0000002d4f3a7223 */ /* 0x040fe4000000003a */
[----:B0-----:R-:W-:-:S02]  /*1750*/  FFMA R64, R79, R43, R64 ;  /* 0x0000002b4f407223 */ /* 0x001fc40000000040 */
[C---:B------:R-:W-:Y:S02]  /*1760*/  FFMA R58, R78.reuse, R43, R58 ;  /* 0x0000002b4e3a7223 */ /* 0x040fe4000000003a */
[C---:B------:R-:W-:Y:S02]  /*1770*/  FFMA R55, R79.reuse, R44, R55 ;  /* 0x0000002c4f377223 */ /* 0x040fe40000000037 */
[CC--:B-1----:R-:W-:Y:S02]  /*1780*/  FFMA R70, R79.reuse, R47.reuse, R70 ;  /* 0x0000002f4f467223 */ /* 0x0c2fe40000000046 */
[-C--:B------:R-:W-:Y:S02]  /*1790*/  FFMA R64, R78, R47.reuse, R64 ;  /* 0x0000002f4e407223 */ /* 0x080fe40000000040 */
[----:B------:R-:W-:Y:S02]  /*17a0*/  FFMA R58, R82, R47, R58 ;  /* 0x0000002f523a7223 */ /* 0x000fe4000000003a */
[----:B--2---:R-:W-:-:S02]  /*17b0*/  FFMA R47, R79, R50, R8 ;  /* 0x000000324f2f7223 */ /* 0x004fc40000000008 */
[----:B------:R-:W-:Y:S02]  /*17c0*/  FFMA R85, R44, R78, R85 ;  /* 0x0000004e2c557223 */ /* 0x000fe40000000055 */
[----:B------:R-:W-:Y:S02]  /*17d0*/  FFMA R13, R78, R45, R13 ;  /* 0x0000002d4e0d7223 */ /* 0x000fe4000000000d */
[C---:B------:R-:W-:Y:S02]  /*17e0*/  FFMA R61, R79.reuse, R42, R61 ;  /* 0x0000002a4f3d7223 */ /* 0x040fe4000000003d */
[----:B------:R-:W-:Y:S02]  /*17f0*/  FFMA R55, R42, R78, R55 ;  /* 0x0000004e2a377223 */ /* 0x000fe40000000037 */
[C---:B------:R-:W-:Y:S02]  /*1800*/  FFMA R67, R79.reuse, R46, R67 ;  /* 0x0000002e4f437223 */ /* 0x040fe40000000043 */
[----:B------:R-:W-:-:S02]  /*1810*/  FFMA R7, R79, R51, R7 ;  /* 0x000000334f077223 */ /* 0x000fc40000000007 */
[-C--:B------:R-:W-:Y:S02]  /*1820*/  FFMA R70, R78, R51.reuse, R70 ;  /* 0x000000334e467223 */ /* 0x080fe40000000046 */
[C---:B------:R-:W-:Y:S02]  /*1830*/  FFMA R64, R82.reuse, R51, R64 ;  /* 0x0000003352407223 */ /* 0x040fe40000000040 */
[----:B---3--:R-:W-:Y:S02]  /*1840*/  FFMA R51, R79, R48, R6 ;  /* 0x000000304f337223 */ /* 0x008fe40000000006 */
[----:B------:R-:W-:Y:S02]  /*1850*/  FFMA R19, R82, R45, R19 ;  /* 0x0000002d52137223 */ /* 0x000fe40000000013 */
[----:B------:R-:W-:Y:S01]  /*1860*/  FFMA R16, R42, R82, R85 ;  /* 0x000000522a107223 */ /* 0x000fe20000000055 */
[----:B------:R-:W-:Y:S01]  /*1870*/  LDS.64 R44, [R77.X4+0x3d40] ;  /* 0x003d40004d2c7984 */ /* 0x000fe20000004a00 */
[----:B------:R-:W-:-:S02]  /*1880*/  FFMA R13, R82, R43, R13 ;  /* 0x0000002b520d7223 */ /* 0x000fc4000000000d */
[C---:B------:R-:W-:Y:S01]  /*1890*/  FFMA R61, R46.reuse, R78, R61 ;  /* 0x0000004e2e3d7223 */ /* 0x040fe2000000003d */
[----:B------:R-:W0:Y:S01]  /*18a0*/  LDS.64 R42, [R77.X4+0x3cd0] ;  /* 0x003cd0004d2a7984 */ /* 0x000e220000004a00 */
[----:B------:R-:W-:Y:S02]  /*18b0*/  FFMA R55, R46, R82, R55 ;  /* 0x000000522e377223 */ /* 0x000fe40000000037 */
[-C--:B------:R-:W-:Y:S02]  /*18c0*/  FFMA R67, R50, R78.reuse, R67 ;  /* 0x0000004e32437223 */ /* 0x080fe40000000043 */
[----:B------:R-:W-:Y:S02]  /*18d0*/  FFMA R89, R48, R78, R47 ;  /* 0x0000004e30597223 */ /* 0x000fe4000000002f */
[-C--:B------:R-:W-:Y:S01]  /*18e0*/  FFMA R5, R79, R49.reuse, R5 ;  /* 0x000000314f057223 */ /* 0x080fe20000000005 */
[----:B------:R-:W1:Y:S01]  /*18f0*/  LDS.64 R46, [R77.X4+0x3db0] ;  /* 0x003db0004d2e7984 */ /* 0x000e620000004a00 */
[----:B------:R-:W-:-:S02]  /*1900*/  FFMA R7, R78, R49, R7 ;  /* 0x000000314e077223 */ /* 0x000fc40000000007 */
[C---:B----4-:R-:W-:Y:S02]  /*1910*/  FFMA R85, R79.reuse, R40, R4 ;  /* 0x000000284f557223 */ /* 0x050fe40000000004 */
[----:B------:R-:W-:Y:S02]  /*1920*/  FFMA R51, R40, R78, R51 ;  /* 0x0000004e28337223 */ /* 0x000fe40000000033 */
[-C--:B------:R-:W-:Y:S02]  /*1930*/  FFMA R67, R48, R82.reuse, R67 ;  /* 0x0000005230437223 */ /* 0x080fe40000000043 */
[----:B------:R-:W-:Y:S02]  /*1940*/  FFMA R70, R82, R49, R70 ;  /* 0x0000003152467223 */ /* 0x000fe40000000046 */
[----:B------:R-:W-:Y:S01]  /*1950*/  FFMA R8, R40, R82, R89 ;  /* 0x0000005228087223 */ /* 0x000fe20000000059 */
[----:B------:R-:W2:Y:S01]  /*1960*/  LDS.64 R48, [R77.X4+0x620] ;  /* 0x000620004d307984 */ /* 0x000ea20000004a00 */
[----:B------:R-:W-:-:S02]  /*1970*/  FFMA R4, R79, R41, R3 ;  /* 0x000000294f047223 */ /* 0x000fc40000000003 */
[-C--:B------:R-:W-:Y:S02]  /*1980*/  FFMA R5, R78, R41.reuse, R5 ;  /* 0x000000294e057223 */ /* 0x080fe40000000005 */
[----:B------:R-:W-:Y:S02]  /*1990*/  FFMA R7, R82, R41, R7 ;  /* 0x0000002952077223 */ /* 0x000fe40000000007 */
[----:B------:R-:W3:Y:S01]  /*19a0*/  LDS.64 R40, [R77.X4+0x3e20] ;  /* 0x003e20004d287984 */ /* 0x000ee20000004a00 */
[----:B-----5:R-:W-:Y:S02]  /*19b0*/  FFMA R3, R79, R52, R2 ;  /* 0x000000344f037223 */ /* 0x020fe40000000002 */
[----:B------:R-:W-:Y:S02]  /*19c0*/  FFMA R61, R50, R82, R61 ;  /* 0x00000052323d7223 */ /* 0x000fe4000000003d */
[C---:B------:R-:W-:Y:S02]  /*19d0*/  FFMA R85, R52.reuse, R78, R85 ;  /* 0x0000004e34557223 */ /* 0x040fe40000000055 */
[----:B------:R-:W-:-:S02]  /*19e0*/  FFMA R6, R52, R82, R51 ;  /* 0x0000005234067223 */ /* 0x000fc40000000033 */
[-C--:B------:R-:W-:Y:S01]  /*19f0*/  FFMA R0, R79, R53.reuse, R0 ;  /* 0x000000354f007223 */ /* 0x080fe20000000000 */
[----:B------:R-:W4:Y:S01]  /*1a00*/  LDS.64 R50, [R77.X4+0x690] ;  /* 0x000690004d327984 */ /* 0x000f220000004a00 */
[-C--:B------:R-:W-:Y:S02]  /*1a10*/  FFMA R2, R78, R53.reuse, R4 ;  /* 0x000000354e027223 */ /* 0x080fe40000000004 */
[----:B------:R-:W-:Y:S02]  /*1a20*/  FFMA R5, R82, R53, R5 ;  /* 0x0000003552057223 */ /* 0x000fe40000000005 */
[----:B------:R-:W5:Y:S01]  /*1a30*/  LDS.64 R52, [R77.X4+0x3e90] ;  /* 0x003e90004d347984 */ /* 0x000f620000004a00 */
[----:B------:R-:W-:Y:S02]  /*1a40*/  IADD3 R86, P0, R86, 0x4, RZ ;  /* 0x0000000456567810 */ /* 0x000fe40007f1e0ff */
[----:B------:R-:W-:Y:S02]  /*1a50*/  IADD3 R71, R71, 0x1, RZ ;  /* 0x0000000147477810 */ /* 0x000fe40007ffe0ff */
[----:B------:R-:W-:-:S02]  /*1a60*/  IADD3.X R87, RZ, R87, RZ, P0, !PT ;  /* 0x00000057ff577210 */ /* 0x000fc400007fe4ff */
[----:B------:R-:W-:Y:S01]  /*1a70*/  ISETP.NE.AND P0, PT, R71, 0x2, PT ;  /* 0x000000024700780c */ /* 0x000fe20003f05270 */
[C---:B0-----:R-:W-:Y:S02]  /*1a80*/  FFMA R57, R79.reuse, R42, R57 ;  /* 0x0000002a4f397223 */ /* 0x041fe40000000039 */
[C---:B------:R-:W-:Y:S02]  /*1a90*/  FFMA R60, R79.reuse, R43, R60 ;  /* 0x0000002b4f3c7223 */ /* 0x040fe4000000003c */
[C---:B------:R-:W-:Y:S02]  /*1aa0*/  FFMA R63, R79.reuse, R44, R63 ;  /* 0x0000002c4f3f7223 */ /* 0x040fe4000000003f */
[C---:B------:R-:W-:Y:S02]  /*1ab0*/  FFMA R66, R79.reuse, R45, R66 ;  /* 0x0000002d4f427223 */ /* 0x040fe40000000042 */
[C---:B-1----:R-:W-:Y:S02]  /*1ac0*/  FFMA R69, R79.reuse, R46, R69 ;  /* 0x0000002e4f457223 */ /* 0x042fe40000000045 */
[----:B------:R-:W-:Y:S01]  /*1ad0*/  FFMA R72, R79, R47, R72 ;  /* 0x0000002f4f487223 */ /* 0x000fe20000000048 */
[----:B------:R-:W-:Y:S01]  /*1ae0*/  IADD3 R10, P1, R10, 0x4, RZ ;  /* 0x000000040a0a7810 */ /* 0x000fe20007f3e0ff */
[----:B------:R-:W-:-:S02]  /*1af0*/  FFMA R89, R42, R78, R3 ;  /* 0x0000004e2a597223 */ /* 0x000fc40000000003 */
[----:B------:R-:W-:Y:S02]  /*1b00*/  FFMA R0, R78, R43, R0 ;  /* 0x0000002b4e007223 */ /* 0x000fe40000000000 */
[-C--:B------:R-:W-:Y:S02]  /*1b10*/  FFMA R57, R44, R78.reuse, R57 ;  /* 0x0000004e2c397223 */ /* 0x080fe40000000039 */
[----:B------:R-:W-:Y:S02]  /*1b20*/  FFMA R60, R78, R45, R60 ;  /* 0x0000002d4e3c7223 */ /* 0x000fe4000000003c */
[----:B------:R-:W-:Y:S02]  /*1b30*/  FFMA R63, R46, R78, R63 ;  /* 0x0000004e2e3f7223 */ /* 0x000fe4000000003f */
[----:B------:R-:W-:Y:S02]  /*1b40*/  FFMA R66, R78, R47, R66 ;  /* 0x0000002f4e427223 */ /* 0x000fe40000000042 */
[----:B--2---:R-:W-:-:S02]  /*1b50*/  FFMA R83, R39, R48, R83 ;  /* 0x0000003027537223 */ /* 0x004fc40000000053 */
[----:B------:R-:W-:Y:S02]  /*1b60*/  FFMA R84, R39, R49, R84 ;  /* 0x0000003127547223 */ /* 0x000fe40000000054 */
[C---:B---3--:R-:W-:Y:S02]  /*1b70*/  FFMA R69, R78.reuse, R40, R69 ;  /* 0x000000284e457223 */ /* 0x048fe40000000045 */
[----:B------:R-:W-:Y:S01]  /*1b80*/  FFMA R72, R78, R41, R72 ;  /* 0x000000294e487223 */ /* 0x000fe20000000048 */
[----:B------:R-:W-:Y:S01]  /*1b90*/  IADD3 R73, R73, 0x1, RZ ;  /* 0x0000000149497810 */ /* 0x000fe20007ffe0ff */
[----:B------:R-:W-:Y:S01]  /*1ba0*/  FFMA R3, R82, R43, R2 ;  /* 0x0000002b52037223 */ /* 0x000fe20000000002 */
[----:B------:R-:W-:Y:S01]  /*1bb0*/  IADD3.X R37, RZ, R37, RZ, P1, !PT ;  /* 0x00000025ff257210 */ /* 0x000fe20000ffe4ff */
[-C--:B------:R-:W-:Y:S02]  /*1bc0*/  FFMA R4, R42, R82.reuse, R85 ;  /* 0x000000522a047223 */ /* 0x080fe40000000055 */
[----:B------:R-:W-:-:S02]  /*1bd0*/  FFMA R2, R44, R82, R89 ;  /* 0x000000522c027223 */ /* 0x000fc40000000059 */
[----:B------:R-:W-:Y:S02]  /*1be0*/  FFMA R0, R82, R45, R0 ;  /* 0x0000002d52007223 */ /* 0x000fe40000000000 */
[----:B------:R-:W-:Y:S02]  /*1bf0*/  FFMA R57, R46, R82, R57 ;  /* 0x000000522e397223 */ /* 0x000fe40000000039 */
[----:B------:R-:W-:Y:S02]  /*1c00*/  FFMA R60, R82, R47, R60 ;  /* 0x0000002f523c7223 */ /* 0x000fe4000000003c */
[----:B------:R-:W-:Y:S02]  /*1c10*/  FFMA R81, R48, R38, R81 ;  /* 0x0000002630517223 */ /* 0x000fe40000000051 */
[----:B------:R-:W-:Y:S02]  /*1c20*/  FFMA R80, R38, R49, R80 ;  /* 0x0000003126507223 */ /* 0x000fe40000000050 */
[----:B------:R-:W-:-:S02]  /*1c30*/  FFMA R63, R40, R82, R63 ;  /* 0x00000052283f7223 */ /* 0x000fc4000000003f */
[----:B------:R-:W-:Y:S02]  /*1c40*/  FFMA R66, R82, R41, R66 ;  /* 0x0000002952427223 */ /* 0x000fe40000000042 */
[C---:B----4-:R-:W-:Y:S02]  /*1c50*/  FFMA R83, R38.reuse, R50, R83 ;  /* 0x0000003226537223 */ /* 0x050fe40000000053 */
[----:B------:R-:W-:Y:S02]  /*1c60*/  FFMA R84, R38, R51, R84 ;  /* 0x0000003326547223 */ /* 0x000fe40000000054 */
[C---:B-----5:R-:W-:Y:S02]  /*1c70*/  FFMA R69, R82.reuse, R52, R69 ;  /* 0x0000003452457223 */ /* 0x060fe40000000045 */
[----:B------:R-:W-:Y:S01]  /*1c80*/  FFMA R72, R82, R53, R72 ;  /* 0x0000003552487223 */ /* 0x000fe20000000048 */
[----:B------:R-:W-:Y:S01]  /*1c90*/  @!P0 CALL.REL.NOINC `(.L_x_0) ;  /* 0x0000001000008944 */ /* 0x000fe20003c00000 */
[----:B------:R-:W-:Y:S05]  /*1ca0*/  BRA `(.L_x_1) ;  /* 0xffffe70000007947 */ /* 0x000fea000383ffff */
.L_x_0:
[----:B------:R-:W0:Y:S01]  /*1cb0*/  S2R R9, SR_CTAID.X ;  /* 0x0000000000097919 */ /* 0x000e220000002500 */
[----:B------:R-:W-:-:S02]  /*1cc0*/  FMNMX R7, RZ, R7, !PT ;  /* 0x00000007ff077209 */ /* 0x000fc40007800000 */
[----:B------:R-:W-:Y:S02]  /*1cd0*/  FMNMX R5, RZ, R5, !PT ;  /* 0x00000005ff057209 */ /* 0x000fe40007800000 */
[----:B------:R-:W-:Y:S02]  /*1ce0*/  FMNMX R3, RZ, R3, !PT ;  /* 0x00000003ff037209 */ /* 0x000fe40007800000 */
[----:B------:R-:W-:Y:S02]  /*1cf0*/  FMNMX R13, RZ, R13, !PT ;  /* 0x0000000dff0d7209 */ /* 0x000fe40007800000 */
[----:B------:R-:W-:Y:S02]  /*1d00*/  FMNMX R35, RZ, R35, !PT ;  /* 0x00000023ff237209 */ /* 0x000fe40007800000 */
[----:B------:R-:W-:Y:S02]  /*1d10*/  FMNMX R33, RZ, R33, !PT ;  /* 0x00000021ff217209 */ /* 0x000fe40007800000 */
[----:B------:R-:W-:-:S02]  /*1d20*/  FMNMX R29, RZ, R29, !PT ;  /* 0x0000001dff1d7209 */ /* 0x000fc40007800000 */
[----:B------:R-:W-:Y:S02]  /*1d30*/  FMNMX R25, RZ, R25, !PT ;  /* 0x00000019ff197209 */ /* 0x000fe40007800000 */
[----:B------:R-:W-:Y:S02]  /*1d40*/  FMNMX R21, RZ, R21, !PT ;  /* 0x00000015ff157209 */ /* 0x000fe40007800000 */
[----:B------:R-:W-:Y:S02]  /*1d50*/  FMNMX R15, RZ, R15, !PT ;  /* 0x0000000fff0f7209 */ /* 0x000fe40007800000 */
[----:B------:R-:W-:Y:S02]  /*1d60*/  FMNMX R11, RZ, R11, !PT ;  /* 0x0000000bff0b7209 */ /* 0x000fe40007800000 */
[----:B------:R-:W-:Y:S02]  /*1d70*/  FMNMX R39, RZ, R34, !PT ;  /* 0x00000022ff277209 */ /* 0x000fe40007800000 */
[----:B0-----:R-:W-:-:S02]  /*1d80*/  SHF.R.S32.HI R38, RZ, 0x1, R9 ;  /* 0x00000001ff267819 */ /* 0x001fc40000011409 */
[----:B------:R-:W-:Y:S02]  /*1d90*/  LOP3.LUT R10, R9, 0x1, RZ, 0xc0, !PT ;  /* 0x00000001090a7812 */ /* 0x000fe400078ec0ff */
[----:B------:R-:W-:Y:S02]  /*1da0*/  LEA R75, R38, R75, 0x4 ;  /* 0x0000004b264b7211 */ /* 0x000fe400078e20ff */
[----:B------:R-:W-:Y:S02]  /*1db0*/  FMNMX R9, RZ, R36, !PT ;  /* 0x00000024ff097209 */ /* 0x000fe40007800000 */
[----:B------:R-:W-:Y:S01]  /*1dc0*/  LEA R37, R75, R10, 0x1 ;  /* 0x0000000a4b257211 */ /* 0x000fe200078e08ff */
[----:B------:R-:W-:Y:S01]  /*1dd0*/  HFMA2.MMA R10, -RZ, RZ, 0, 2.384185791015625e-07 ;  /* 0x00000004ff0a7435 */ /* 0x000fe200000001ff */
[----:B------:R-:W-:Y:S02]  /*1de0*/  FMNMX R41, RZ, R8, !PT ;  /* 0x00000008ff297209 */ /* 0x000fe40007800000 */
[----:B------:R-:W-:Y:S01]  /*1df0*/  FMNMX R43, RZ, R32, !PT ;  /* 0x00000020ff2b7209 */ /* 0x000fe20007800000 */
[----:B------:R-:W-:Y:S01]  /*1e00*/  IMAD R37, R37, 0x188, R74 ;  /* 0x0000018825257824 */ /* 0x000fe200078e024a */
[----:B------:R-:W-:-:S02]  /*1e10*/  FMNMX R31, RZ, R31, !PT ;  /* 0x0000001fff1f7209 */ /* 0x000fc40007800000 */
[----:B------:R-:W-:Y:S02]  /*1e20*/  FMNMX R45, RZ, R28, !PT ;  /* 0x0000001cff2d7209 */ /* 0x000fe40007800000 */
[----:B------:R-:W-:Y:S01]  /*1e30*/  FMNMX R27, RZ, R27, !PT ;  /* 0x0000001bff1b7209 */ /* 0x000fe20007800000 */
[----:B------:R-:W-:Y:S01]  /*1e40*/  IMAD.WIDE R36, R37, R10, c[0x0][0x170] ;  /* 0x00005c0025247625 */ /* 0x000fe200078e020a */
[----:B------:R-:W-:Y:S02]  /*1e50*/  FMNMX R23, RZ, R23, !PT ;  /* 0x00000017ff177209 */ /* 0x000fe40007800000 */
[----:B------:R-:W-:Y:S02]  /*1e60*/  FMNMX R19, RZ, R19, !PT ;  /* 0x00000013ff137209 */ /* 0x000fe40007800000 */
[----:B------:R0:W-:Y:S01]  /*1e70*/  STG.E [R36.64], R9 ;  /* 0x0000000924007986 */ /* 0x0001e2000c101904 */
[----:B------:R-:W-:Y:S02]  /*1e80*/  FMNMX R17, RZ, R17, !PT ;  /* 0x00000011ff117209 */ /* 0x000fe40007800000 */
[----:B------:R-:W-:Y:S01]  /*1e90*/  FMNMX R55, RZ, R55, !PT ;  /* 0x00000037ff377209 */ /* 0x000fe20007800000 */
[----:B------:R1:W-:Y:S01]  /*1ea0*/  STG.E [R36.64+0x6514], R7 ;  /* 0x0065140724007986 */ /* 0x0003e2000c101904 */
[----:B------:R-:W-:-:S02]  /*1eb0*/  FMNMX R57, RZ, R57, !PT ;  /* 0x00000039ff397209 */ /* 0x000fc40007800000 */
[----:B------:R-:W-:Y:S01]  /*1ec0*/  FMNMX R59, RZ, R59, !PT ;  /* 0x0000003bff3b7209 */ /* 0x000fe20007800000 */
[----:B------:R2:W-:Y:S01]  /*1ed0*/  STG.E [R36.64+0x6584], R5 ;  /* 0x0065840524007986 */ /* 0x0005e2000c101904 */
[----:B------:R-:W-:Y:S02]  /*1ee0*/  FMNMX R81, RZ, R81, !PT ;  /* 0x00000051ff517209 */ /* 0x000fe40007800000 */
[----:B------:R-:W-:Y:S01]  /*1ef0*/  FMNMX R61, RZ, R61, !PT ;  /* 0x0000003dff3d7209 */ /* 0x000fe20007800000 */
[----:B------:R3:W-:Y:S01]  /*1f00*/  STG.E [R36.64+0x65f4], R3 ;  /* 0x0065f40324007986 */ /* 0x0007e2000c101904 */
[----:B0-----:R-:W-:Y:S02]  /*1f10*/  FMNMX R9, RZ, R30, !PT ;  /* 0x0000001eff097209 */ /* 0x001fe40007800000 */
[----:B------:R-:W-:Y:S01]  /*1f20*/  FMNMX R63, RZ, R63, !PT ;  /* 0x0000003fff3f7209 */ /* 0x000fe20007800000 */
[----:B------:R0:W-:Y:S01]  /*1f30*/  STG.E [R36.64+0x6354], R13 ;  /* 0x0063540d24007986 */ /* 0x0001e2000c101904 */
[----:B-1----:R-:W-:-:S02]  /*1f40*/  FMNMX R7, RZ, R24, !PT ;  /* 0x00000018ff077209 */ /* 0x002fc40007800000 */
[----:B------:R-:W-:Y:S01]  /*1f50*/  FMNMX R65, RZ, R65, !PT ;  /* 0x00000041ff417209 */ /* 0x000fe20007800000 */
[----:B------:R1:W-:Y:S01]  /*1f60*/  STG.E [R36.64+0x70], R9 ;  /* 0x0000700924007986 */ /* 0x0003e2000c101904 */
[----:B--2---:R-:W-:Y:S02]  /*1f70*/  FMNMX R5, RZ, R20, !PT ;  /* 0x00000014ff057209 */ /* 0x004fe40007800000 */
[----:B------:R-:W-:Y:S01]  /*1f80*/  FMNMX R83, RZ, R83, !PT ;  /* 0x00000053ff537209 */ /* 0x000fe20007800000 */
[----:B------:R2:W-:Y:S01]  /*1f90*/  STG.E [R36.64+0xe0], R7 ;  /* 0x0000e00724007986 */ /* 0x0005e2000c101904 */
[----:B---3--:R-:W-:Y:S02]  /*1fa0*/  FMNMX R3, RZ, R0, !PT ;  /* 0x00000000ff037209 */ /* 0x008fe40007800000 */
[----:B------:R-:W-:Y:S01]  /*1fb0*/  FMNMX R67, RZ, R67, !PT ;  /* 0x00000043ff437209 */ /* 0x000fe20007800000 */
[----:B------:R3:W-:Y:S01]  /*1fc0*/  STG.E [R36.64+0x3f4], R5 ;  /* 0x0003f40524007986 */ /* 0x0007e2000c101904 */
[----:B0-----:R-:W-:-:S02]  /*1fd0*/  FMNMX R13, RZ, R58, !PT ;  /* 0x0000003aff0d7209 */ /* 0x001fc40007800000 */
[----:B------:R-:W-:Y:S01]  /*1fe0*/  FMNMX R69, RZ, R69, !PT ;  /* 0x00000045ff457209 */ /* 0x000fe20007800000 */
[----:B------:R0:W-:Y:S01]  /*1ff0*/  STG.E [R36.64+0x6664], R3 ;  /* 0x0066640324007986 */ /* 0x0001e2000c101904 */
[----:B-1----:R-:W-:Y:S02]  /*2000*/  FMNMX R9, RZ, R22, !PT ;  /* 0x00000016ff097209 */ /* 0x002fe40007800000 */
[----:B--2---:R-:W-:Y:S01]  /*2010*/  FMNMX R7, RZ, R16, !PT ;  /* 0x00000010ff077209 */ /* 0x004fe20007800000 */
[----:B------:R1:W-:Y:S01]  /*2020*/  STG.E [R36.64+0x310], R35 ;  /* 0x0003102324007986 */ /* 0x0003e2000c101904 */
[----:B---3--:R-:W-:-:S03]  /*2030*/  FMNMX R5, RZ, R12, !PT ;  /* 0x0000000cff057209 */ /* 0x008fc60007800000 */
[----:B------:R2:W-:Y:S01]  /*2040*/  STG.E [R36.64+0x62e0], R9 ;  /* 0x0062e00924007986 */ /* 0x0005e2000c101904 */
[----:B0-----:R-:W-:-:S03]  /*2050*/  FMNMX R3, RZ, R62, !PT ;  /* 0x0000003eff037209 */ /* 0x001fc60007800000 */
[----:B------:R0:W-:Y:S04]  /*2060*/  STG.E [R36.64+0x6350], R7 ;  /* 0x0063500724007986 */ /* 0x0001e8000c101904 */
[----:B------:R3:W-:Y:S01]  /*2070*/  STG.E [R36.64+0x1c0], R5 ;  /* 0x0001c00524007986 */ /* 0x0007e2000c101904 */
[----:B-1----:R-:W-:Y:S02]  /*2080*/  FMNMX R35, RZ, R26, !PT ;  /* 0x0000001aff237209 */ /* 0x002fe40007800000 */
[----:B--2---:R-:W-:Y:S01]  /*2090*/  FMNMX R9, RZ, R2, !PT ;  /* 0x00000002ff097209 */ /* 0x004fe20007800000 */
[----:B------:R1:W-:Y:S01]  /*20a0*/  STG.E [R36.64+0x4], R33 ;  /* 0x0000042124007986 */ /* 0x0003e2000c101904 */
[----:B0-----:R-:W-:-:S03]  /*20b0*/  FMNMX R7, RZ, R54, !PT ;  /* 0x00000036ff077209 */ /* 0x001fc60007800000 */
[----:B------:R0:W-:Y:S01]  /*20c0*/  STG.E [R36.64+0x6660], R9 ;  /* 0x0066600924007986 */ /* 0x0001e2000c101904 */
[----:B---3--:R-:W-:-:S03]  /*20d0*/  FMNMX R5, RZ, R80, !PT ;  /* 0x00000050ff057209 */ /* 0x008fc60007800000 */
[----:B------:R2:W-:Y:S04]  /*20e0*/  STG.E [R36.64+0x380], R29 ;  /* 0x0003801d24007986 */ /* 0x0005e8000c101904 */
[----:B------:R3:W-:Y:S01]  /*20f0*/  STG.E [R36.64+0x6274], R25 ;  /* 0x0062741924007986 */ /* 0x0007e2000c101904 */
[----:B-1----:R-:W-:Y:S02]  /*2100*/  FMNMX R33, RZ, R6, !PT ;  /* 0x00000006ff217209 */ /* 0x002fe40007800000 */
[----:B0-----:R-:W-:Y:S01]  /*2110*/  FMNMX R9, RZ, R56, !PT ;  /* 0x00000038ff097209 */ /* 0x001fe20007800000 */
[----:B------:R0:W-:Y:S01]  /*2120*/  STG.E [R36.64+0xe4], R21 ;  /* 0x0000e41524007986 */ /* 0x0001e2000c101904 */
[----:B--2---:R-:W-:-:S03]  /*2130*/  FMNMX R29, RZ, R4, !PT ;  /* 0x00000004ff1d7209 */ /* 0x004fc60007800000 */
[----:B------:R1:W-:Y:S01]  /*2140*/  STG.E [R36.64+0x154], R15 ;  /* 0x0001540f24007986 */ /* 0x0003e2000c101904 */
[----:B---3--:R-:W-:-:S03]  /*2150*/  FMNMX R25, RZ, R18, !PT ;  /* 0x00000012ff197209 */ /* 0x008fc60007800000 */
[----:B------:R2:W-:Y:S04]  /*2160*/  STG.E [R36.64+0x4d0], R11 ;  /* 0x0004d00b24007986 */ /* 0x0005e8000c101904 */
[----:B------:R3:W-:Y:S01]  /*2170*/  STG.E [R36.64+0x1c4], R7 ;  /* 0x0001c40724007986 */ /* 0x0007e2000c101904 */
[----:B0-----:R-:W-:-:S03]  /*2180*/  FMNMX R21, RZ, R14, !PT ;  /* 0x0000000eff157209 */ /* 0x001fc60007800000 */
[----:B------:R0:W-:Y:S01]  /*2190*/  STG.E [R36.64+0x4d4], R9 ;  /* 0x0004d40924007986 */ /* 0x0001e2000c101904 */
[----:B-1----:R-:W-:-:S03]  /*21a0*/  FMNMX R15, RZ, R60, !PT ;  /* 0x0000003cff0f7209 */ /* 0x002fc60007800000 */
[----:B------:R1:W-:Y:S01]  /*21b0*/  STG.E [R36.64+0x63c4], R13 ;  /* 0x0063c40d24007986 */ /* 0x0003e2000c101904 */
[----:B--2---:R-:W-:-:S03]  /*21c0*/  FMNMX R11, RZ, R70, !PT ;  /* 0x00000046ff0b7209 */ /* 0x004fc60007800000 */
[----:B------:R2:W-:Y:S01]  /*21d0*/  STG.E [R36.64+0x234], R3 ;  /* 0x0002340324007986 */ /* 0x0005e2000c101904 */
[----:B---3--:R-:W-:-:S03]  /*21e0*/  FMNMX R7, RZ, R64, !PT ;  /* 0x00000040ff077209 */ /* 0x008fc60007800000 */
[----:B------:R3:W-:Y:S01]  /*21f0*/  STG.E [R36.64+0x544], R5 ;  /* 0x0005440524007986 */ /* 0x0007e2000c101904 */
[----:B0-----:R-:W-:Y:S02]  /*2200*/  FMNMX R9, RZ, R66, !PT ;  /* 0x00000042ff097209 */ /* 0x001fe40007800000 */
[----:B-1----:R-:W-:Y:S01]  /*2210*/  FMNMX R13, RZ, R72, !PT ;  /* 0x00000048ff0d7209 */ /* 0x002fe20007800000 */
[----:B------:R-:W-:Y:S01]  /*2220*/  STG.E [R36.64+0x6200], R39 ;  /* 0x0062002724007986 */ /* 0x000fe2000c101904 */
[----:B--2---:R-:W-:-:S03]  /*2230*/  FMNMX R3, RZ, R68, !PT ;  /* 0x00000044ff037209 */ /* 0x004fc60007800000 */
[----:B------:R-:W-:Y:S01]  /*2240*/  STG.E [R36.64+0x6510], R41 ;  /* 0x0065102924007986 */ /* 0x000fe2000c101904 */
[----:B---3--:R-:W-:-:S03]  /*2250*/  FMNMX R5, RZ, R84, !PT ;  /* 0x00000054ff057209 */ /* 0x008fc60007800000 */
[----:B------:R-:W-:Y:S04]  /*2260*/  STG.E [R36.64+0x314], R43 ;  /* 0x0003142b24007986 */ /* 0x000fe8000c101904 */
        /* <DEDUP_REMOVED lines=27> */
[----:B------:R-:W-:Y:S01]  /*2420*/  STG.E [R36.64+0x67b4], R13 ;  /* 0x0067b40d24007986 */ /* 0x000fe2000c101904 */
[----:B------:R-:W-:Y:S05]  /*2430*/  EXIT ;  /* 0x000000000000794d */ /* 0x000fea0003800000 */
.L_x_2:
[----:B------:R-:W-:-:S00]  /*2440*/  BRA `(.L_x_2) ;  /* 0xfffffff000007947 */ /* 0x000fc0000383ffff */
[----:B------:R-:W-:-:S00]  /*2450*/  NOP ;  /* 0x0000000000007918 */ /* 0x000fc00000000000 */
        /* <DEDUP_REMOVED lines=10> */
.L_x_3:


//--------------------- .nv.shared.candidate2     --------------------------
	.section	.nv.shared.candidate2,"aw",@nobits
	.align	4
.nv.shared.candidate2:
	.zero		28864
